//
// Generated by NVIDIA NVVM Compiler
//
// Compiler Build ID: CL-36424714
// Cuda compilation tools, release 13.0, V13.0.88
// Based on NVVM 20.0.0
//

.version 9.0
.target sm_100
.address_size 64

	// .globl	_Z15buffered_searchPfPiiS_S0_iiiiiS_S0_ii
.extern .func  (.param .b32 func_retval0) vprintf
(
	.param .b64 vprintf_param_0,
	.param .b64 vprintf_param_1
)
;
// _ZZ15buffered_searchPfPiiS_S0_iiiiiS_S0_iiE4flag has been demoted
.global .align 1 .b8 $str[20] = {108, 97, 115, 116, 32, 114, 101, 115, 117, 108, 116, 58, 32, 37, 100, 9, 37, 102, 10};
.global .align 1 .b8 $str$1[2] = {10};

.visible .entry _Z15buffered_searchPfPiiS_S0_iiiiiS_S0_ii(
	.param .u64 .ptr .align 1 _Z15buffered_searchPfPiiS_S0_iiiiiS_S0_ii_param_0,
	.param .u64 .ptr .align 1 _Z15buffered_searchPfPiiS_S0_iiiiiS_S0_ii_param_1,
	.param .u32 _Z15buffered_searchPfPiiS_S0_iiiiiS_S0_ii_param_2,
	.param .u64 .ptr .align 1 _Z15buffered_searchPfPiiS_S0_iiiiiS_S0_ii_param_3,
	.param .u64 .ptr .align 1 _Z15buffered_searchPfPiiS_S0_iiiiiS_S0_ii_param_4,
	.param .u32 _Z15buffered_searchPfPiiS_S0_iiiiiS_S0_ii_param_5,
	.param .u32 _Z15buffered_searchPfPiiS_S0_iiiiiS_S0_ii_param_6,
	.param .u32 _Z15buffered_searchPfPiiS_S0_iiiiiS_S0_ii_param_7,
	.param .u32 _Z15buffered_searchPfPiiS_S0_iiiiiS_S0_ii_param_8,
	.param .u32 _Z15buffered_searchPfPiiS_S0_iiiiiS_S0_ii_param_9,
	.param .u64 .ptr .align 1 _Z15buffered_searchPfPiiS_S0_iiiiiS_S0_ii_param_10,
	.param .u64 .ptr .align 1 _Z15buffered_searchPfPiiS_S0_iiiiiS_S0_ii_param_11,
	.param .u32 _Z15buffered_searchPfPiiS_S0_iiiiiS_S0_ii_param_12,
	.param .u32 _Z15buffered_searchPfPiiS_S0_iiiiiS_S0_ii_param_13
)
{
	.local .align 16 .b8 	__local_depot0[16];
	.reg .b64 	%SP;
	.reg .b64 	%SPL;
	.reg .pred 	%p<60>;
	.reg .b32 	%r<188>;
	.reg .b32 	%f<80>;
	.reg .b64 	%rd<137>;
	.reg .b64 	%fd<6>;
	// demoted variable
	.shared .align 4 .b8 _ZZ15buffered_searchPfPiiS_S0_iiiiiS_S0_iiE4flag[16];
	mov.u64 	%SPL, __local_depot0;
	cvta.local.u64 	%SP, %SPL;
	ld.param.u64 	%rd19, [_Z15buffered_searchPfPiiS_S0_iiiiiS_S0_ii_param_0];
	ld.param.u32 	%r95, [_Z15buffered_searchPfPiiS_S0_iiiiiS_S0_ii_param_2];
	ld.param.u64 	%rd20, [_Z15buffered_searchPfPiiS_S0_iiiiiS_S0_ii_param_3];
	ld.param.u32 	%r96, [_Z15buffered_searchPfPiiS_S0_iiiiiS_S0_ii_param_5];
	ld.param.u32 	%r97, [_Z15buffered_searchPfPiiS_S0_iiiiiS_S0_ii_param_6];
	ld.param.u32 	%r98, [_Z15buffered_searchPfPiiS_S0_iiiiiS_S0_ii_param_7];
	ld.param.u32 	%r99, [_Z15buffered_searchPfPiiS_S0_iiiiiS_S0_ii_param_8];
	ld.param.u32 	%r102, [_Z15buffered_searchPfPiiS_S0_iiiiiS_S0_ii_param_9];
	ld.param.u64 	%rd21, [_Z15buffered_searchPfPiiS_S0_iiiiiS_S0_ii_param_10];
	ld.param.u32 	%r101, [_Z15buffered_searchPfPiiS_S0_iiiiiS_S0_ii_param_13];
	cvta.to.global.u64 	%rd1, %rd21;
	cvta.to.global.u64 	%rd2, %rd19;
	cvta.to.global.u64 	%rd3, %rd20;
	mov.u32 	%r1, %tid.x;
	mov.u32 	%r103, %ctaid.x;
	mov.u32 	%r104, %ntid.x;
	mad.lo.s32 	%r2, %r103, %r104, %r1;
	setp.ge.s32 	%p2, %r2, %r102;
	@%p2 bra 	$L__BB0_71;
	setp.lt.s32 	%p3, %r98, 1;
	@%p3 bra 	$L__BB0_14;
	and.b32  	%r3, %r98, 15;
	setp.lt.u32 	%p4, %r98, 16;
	mov.b32 	%r153, 0;
	@%p4 bra 	$L__BB0_5;
	and.b32  	%r153, %r98, 2147483632;
	mov.b32 	%r158, 0;
	mul.wide.s32 	%rd26, %r95, 4;
	mul.wide.s32 	%rd28, %r96, 4;
$L__BB0_4:
	.pragma "nounroll";
	mad.lo.s32 	%r107, %r158, %r95, %r2;
	mul.wide.s32 	%rd22, %r107, 4;
	add.s64 	%rd23, %rd2, %rd22;
	ld.global.f32 	%f32, [%rd23];
	mad.lo.s32 	%r108, %r158, %r96, %r2;
	mul.wide.s32 	%rd24, %r108, 4;
	add.s64 	%rd25, %rd3, %rd24;
	st.global.f32 	[%rd25], %f32;
	add.s64 	%rd27, %rd23, %rd26;
	ld.global.f32 	%f33, [%rd27];
	add.s64 	%rd29, %rd25, %rd28;
	st.global.f32 	[%rd29], %f33;
	add.s64 	%rd30, %rd27, %rd26;
	ld.global.f32 	%f34, [%rd30];
	add.s64 	%rd31, %rd29, %rd28;
	st.global.f32 	[%rd31], %f34;
	add.s64 	%rd32, %rd30, %rd26;
	ld.global.f32 	%f35, [%rd32];
	add.s64 	%rd33, %rd31, %rd28;
	st.global.f32 	[%rd33], %f35;
	add.s64 	%rd34, %rd32, %rd26;
	ld.global.f32 	%f36, [%rd34];
	add.s64 	%rd35, %rd33, %rd28;
	st.global.f32 	[%rd35], %f36;
	add.s64 	%rd36, %rd34, %rd26;
	ld.global.f32 	%f37, [%rd36];
	add.s64 	%rd37, %rd35, %rd28;
	st.global.f32 	[%rd37], %f37;
	add.s64 	%rd38, %rd36, %rd26;
	ld.global.f32 	%f38, [%rd38];
	add.s64 	%rd39, %rd37, %rd28;
	st.global.f32 	[%rd39], %f38;
	add.s64 	%rd40, %rd38, %rd26;
	ld.global.f32 	%f39, [%rd40];
	add.s64 	%rd41, %rd39, %rd28;
	st.global.f32 	[%rd41], %f39;
	add.s64 	%rd42, %rd40, %rd26;
	ld.global.f32 	%f40, [%rd42];
	add.s64 	%rd43, %rd41, %rd28;
	st.global.f32 	[%rd43], %f40;
	add.s64 	%rd44, %rd42, %rd26;
	ld.global.f32 	%f41, [%rd44];
	add.s64 	%rd45, %rd43, %rd28;
	st.global.f32 	[%rd45], %f41;
	add.s64 	%rd46, %rd44, %rd26;
	ld.global.f32 	%f42, [%rd46];
	add.s64 	%rd47, %rd45, %rd28;
	st.global.f32 	[%rd47], %f42;
	add.s64 	%rd48, %rd46, %rd26;
	ld.global.f32 	%f43, [%rd48];
	add.s64 	%rd49, %rd47, %rd28;
	st.global.f32 	[%rd49], %f43;
	add.s64 	%rd50, %rd48, %rd26;
	ld.global.f32 	%f44, [%rd50];
	add.s64 	%rd51, %rd49, %rd28;
	st.global.f32 	[%rd51], %f44;
	add.s64 	%rd52, %rd50, %rd26;
	ld.global.f32 	%f45, [%rd52];
	add.s64 	%rd53, %rd51, %rd28;
	st.global.f32 	[%rd53], %f45;
	add.s64 	%rd54, %rd52, %rd26;
	ld.global.f32 	%f46, [%rd54];
	add.s64 	%rd55, %rd53, %rd28;
	st.global.f32 	[%rd55], %f46;
	add.s64 	%rd56, %rd54, %rd26;
	ld.global.f32 	%f47, [%rd56];
	add.s64 	%rd57, %rd55, %rd28;
	st.global.f32 	[%rd57], %f47;
	add.s32 	%r158, %r158, 16;
	setp.eq.s32 	%p5, %r158, %r153;
	@%p5 bra 	$L__BB0_5;
	bra.uni 	$L__BB0_4;
$L__BB0_5:
	setp.eq.s32 	%p6, %r3, 0;
	@%p6 bra 	$L__BB0_14;
	and.b32  	%r6, %r98, 7;
	setp.lt.u32 	%p7, %r3, 8;
	@%p7 bra 	$L__BB0_8;
	mad.lo.s32 	%r109, %r153, %r95, %r2;
	mul.wide.s32 	%rd58, %r109, 4;
	add.s64 	%rd59, %rd2, %rd58;
	ld.global.f32 	%f48, [%rd59];
	mad.lo.s32 	%r110, %r153, %r96, %r2;
	mul.wide.s32 	%rd60, %r110, 4;
	add.s64 	%rd61, %rd3, %rd60;
	st.global.f32 	[%rd61], %f48;
	mul.wide.s32 	%rd62, %r95, 4;
	add.s64 	%rd63, %rd59, %rd62;
	ld.global.f32 	%f49, [%rd63];
	mul.wide.s32 	%rd64, %r96, 4;
	add.s64 	%rd65, %rd61, %rd64;
	st.global.f32 	[%rd65], %f49;
	add.s64 	%rd66, %rd63, %rd62;
	ld.global.f32 	%f50, [%rd66];
	add.s64 	%rd67, %rd65, %rd64;
	st.global.f32 	[%rd67], %f50;
	add.s64 	%rd68, %rd66, %rd62;
	ld.global.f32 	%f51, [%rd68];
	add.s64 	%rd69, %rd67, %rd64;
	st.global.f32 	[%rd69], %f51;
	add.s64 	%rd70, %rd68, %rd62;
	ld.global.f32 	%f52, [%rd70];
	add.s64 	%rd71, %rd69, %rd64;
	st.global.f32 	[%rd71], %f52;
	add.s64 	%rd72, %rd70, %rd62;
	ld.global.f32 	%f53, [%rd72];
	add.s64 	%rd73, %rd71, %rd64;
	st.global.f32 	[%rd73], %f53;
	add.s64 	%rd74, %rd72, %rd62;
	ld.global.f32 	%f54, [%rd74];
	add.s64 	%rd75, %rd73, %rd64;
	st.global.f32 	[%rd75], %f54;
	add.s64 	%rd76, %rd74, %rd62;
	ld.global.f32 	%f55, [%rd76];
	add.s64 	%rd77, %rd75, %rd64;
	st.global.f32 	[%rd77], %f55;
	add.s32 	%r153, %r153, 8;
$L__BB0_8:
	setp.eq.s32 	%p8, %r6, 0;
	@%p8 bra 	$L__BB0_14;
	and.b32  	%r9, %r98, 3;
	setp.lt.u32 	%p9, %r6, 4;
	@%p9 bra 	$L__BB0_11;
	mad.lo.s32 	%r111, %r153, %r95, %r2;
	mul.wide.s32 	%rd78, %r111, 4;
	add.s64 	%rd79, %rd2, %rd78;
	ld.global.f32 	%f56, [%rd79];
	mad.lo.s32 	%r112, %r153, %r96, %r2;
	mul.wide.s32 	%rd80, %r112, 4;
	add.s64 	%rd81, %rd3, %rd80;
	st.global.f32 	[%rd81], %f56;
	mul.wide.s32 	%rd82, %r95, 4;
	add.s64 	%rd83, %rd79, %rd82;
	ld.global.f32 	%f57, [%rd83];
	mul.wide.s32 	%rd84, %r96, 4;
	add.s64 	%rd85, %rd81, %rd84;
	st.global.f32 	[%rd85], %f57;
	add.s64 	%rd86, %rd83, %rd82;
	ld.global.f32 	%f58, [%rd86];
	add.s64 	%rd87, %rd85, %rd84;
	st.global.f32 	[%rd87], %f58;
	add.s64 	%rd88, %rd86, %rd82;
	ld.global.f32 	%f59, [%rd88];
	add.s64 	%rd89, %rd87, %rd84;
	st.global.f32 	[%rd89], %f59;
	add.s32 	%r153, %r153, 4;
$L__BB0_11:
	setp.eq.s32 	%p10, %r9, 0;
	@%p10 bra 	$L__BB0_14;
	mov.b32 	%r157, 0;
$L__BB0_13:
	.pragma "nounroll";
	mad.lo.s32 	%r114, %r153, %r95, %r2;
	mul.wide.s32 	%rd90, %r114, 4;
	add.s64 	%rd91, %rd2, %rd90;
	ld.global.f32 	%f60, [%rd91];
	mad.lo.s32 	%r115, %r153, %r96, %r2;
	mul.wide.s32 	%rd92, %r115, 4;
	add.s64 	%rd93, %rd3, %rd92;
	st.global.f32 	[%rd93], %f60;
	add.s32 	%r153, %r153, 1;
	add.s32 	%r157, %r157, 1;
	setp.ne.s32 	%p11, %r157, %r9;
	@%p11 bra 	$L__BB0_13;
$L__BB0_14:
	mul.lo.s32 	%r16, %r98, %r96;
	add.s32 	%r17, %r16, %r2;
	setp.lt.s32 	%p12, %r16, 1;
	mov.u32 	%r159, %r2;
	@%p12 bra 	$L__BB0_21;
$L__BB0_15:
	setp.le.s32 	%p13, %r159, %r2;
	@%p13 bra 	$L__BB0_20;
	mul.wide.s32 	%rd94, %r159, 4;
	add.s64 	%rd95, %rd3, %rd94;
	ld.global.f32 	%f69, [%rd95];
	mov.u32 	%r160, %r159;
$L__BB0_17:
	mul.wide.s32 	%rd96, %r160, 4;
	add.s64 	%rd4, %rd3, %rd96;
	sub.s32 	%r160, %r160, %r96;
	mul.wide.s32 	%rd97, %r160, 4;
	add.s64 	%rd5, %rd3, %rd97;
	ld.global.f32 	%f70, [%rd5];
	setp.leu.f32 	%p14, %f69, %f70;
	@%p14 bra 	$L__BB0_19;
	ld.global.f32 	%f4, [%rd4];
	st.global.f32 	[%rd4], %f70;
	st.global.f32 	[%rd5], %f4;
	mov.f32 	%f70, %f4;
$L__BB0_19:
	setp.gt.s32 	%p15, %r160, %r2;
	mov.f32 	%f69, %f70;
	@%p15 bra 	$L__BB0_17;
$L__BB0_20:
	add.s32 	%r159, %r159, %r96;
	setp.lt.s32 	%p16, %r159, %r17;
	@%p16 bra 	$L__BB0_15;
$L__BB0_21:
	mul.lo.s32 	%r24, %r98, %r95;
	mul.lo.s32 	%r25, %r99, %r95;
	setp.ge.s32 	%p17, %r24, %r25;
	@%p17 bra 	$L__BB0_71;
	mul.wide.s32 	%rd98, %r2, 4;
	add.s64 	%rd6, %rd3, %rd98;
	ld.global.f32 	%f79, [%rd6];
	shr.u32 	%r117, %r1, 3;
	and.b32  	%r118, %r117, 124;
	mov.u32 	%r119, _ZZ15buffered_searchPfPiiS_S0_iiiiiS_S0_iiE4flag;
	add.s32 	%r26, %r119, %r118;
	mul.lo.s32 	%r27, %r97, %r96;
	add.s32 	%r28, %r27, %r2;
	shl.b32 	%r29, %r96, 1;
	add.s32 	%r30, %r25, %r2;
	add.s32 	%r161, %r24, %r2;
	mov.b32 	%r163, 0;
	mov.u32 	%r180, %r2;
$L__BB0_23:
	mul.wide.s32 	%rd99, %r161, 4;
	add.s64 	%rd100, %rd2, %rd99;
	ld.global.f32 	%f8, [%rd100];
	setp.gtu.f32 	%p18, %f8, %f79;
	@%p18 bra 	$L__BB0_25;
	mul.wide.s32 	%rd101, %r180, 4;
	add.s64 	%rd102, %rd1, %rd101;
	st.global.f32 	[%rd102], %f8;
	add.s32 	%r180, %r180, %r101;
	add.s32 	%r163, %r163, 1;
$L__BB0_25:
	ld.param.u32 	%r152, [_Z15buffered_searchPfPiiS_S0_iiiiiS_S0_ii_param_12];
	setp.ne.s32 	%p19, %r163, %r152;
	@%p19 bra 	$L__BB0_27;
	mov.b32 	%r120, 1;
	st.volatile.shared.u32 	[%r26], %r120;
$L__BB0_27:
	ld.volatile.shared.u32 	%r121, [%r26];
	setp.eq.s32 	%p20, %r121, 1;
	@%p20 bra 	$L__BB0_29;
	ld.global.f32 	%f79, [%rd6];
	bra.uni 	$L__BB0_70;
$L__BB0_29:
	mov.b32 	%r122, 0;
	st.volatile.shared.u32 	[%r26], %r122;
	mul.lo.s32 	%r39, %r163, %r101;
	add.s32 	%r40, %r39, %r2;
	setp.lt.s32 	%p21, %r39, 1;
	@%p21 bra 	$L__BB0_37;
	mov.u32 	%r166, %r2;
$L__BB0_31:
	setp.le.s32 	%p22, %r166, %r2;
	@%p22 bra 	$L__BB0_36;
	mul.wide.s32 	%rd103, %r166, 4;
	add.s64 	%rd104, %rd1, %rd103;
	ld.global.f32 	%f72, [%rd104];
	sub.s32 	%r167, %r166, %r101;
	mov.u32 	%r168, %r166;
$L__BB0_33:
	mul.wide.s32 	%rd105, %r168, 4;
	add.s64 	%rd7, %rd1, %rd105;
	sub.s32 	%r168, %r168, %r101;
	mul.wide.s32 	%rd106, %r167, 4;
	add.s64 	%rd8, %rd1, %rd106;
	ld.global.f32 	%f73, [%rd8];
	setp.geu.f32 	%p23, %f72, %f73;
	@%p23 bra 	$L__BB0_35;
	ld.global.f32 	%f13, [%rd7];
	st.global.f32 	[%rd7], %f73;
	st.global.f32 	[%rd8], %f13;
	mov.f32 	%f73, %f13;
$L__BB0_35:
	sub.s32 	%r167, %r167, %r101;
	setp.gt.s32 	%p24, %r168, %r2;
	mov.f32 	%f72, %f73;
	@%p24 bra 	$L__BB0_33;
$L__BB0_36:
	add.s32 	%r166, %r166, %r101;
	setp.lt.s32 	%p25, %r166, %r40;
	@%p25 bra 	$L__BB0_31;
$L__BB0_37:
	setp.lt.s32 	%p26, %r39, 1;
	ld.global.f32 	%f79, [%rd6];
	mov.b32 	%r163, 0;
	mov.u32 	%r180, %r2;
	@%p26 bra 	$L__BB0_70;
	mov.u32 	%r169, %r2;
$L__BB0_39:
	mul.wide.s32 	%rd107, %r169, 4;
	add.s64 	%rd108, %rd1, %rd107;
	ld.global.f32 	%f17, [%rd108];
	setp.gtu.f32 	%p27, %f17, %f79;
	mov.u32 	%r180, %r2;
	@%p27 bra 	$L__BB0_70;
	setp.lt.s32 	%p28, %r27, 1;
	st.global.f32 	[%rd6], %f17;
	mov.f32 	%f79, %f17;
	@%p28 bra 	$L__BB0_49;
	mov.u32 	%r170, %r2;
$L__BB0_42:
	setp.le.s32 	%p29, %r170, %r2;
	@%p29 bra 	$L__BB0_47;
	mul.wide.s32 	%rd109, %r170, 4;
	add.s64 	%rd110, %rd3, %rd109;
	ld.global.f32 	%f75, [%rd110];
	mov.u32 	%r171, %r170;
$L__BB0_44:
	mul.wide.s32 	%rd111, %r171, 4;
	add.s64 	%rd9, %rd3, %rd111;
	sub.s32 	%r171, %r171, %r96;
	mul.wide.s32 	%rd112, %r171, 4;
	add.s64 	%rd10, %rd3, %rd112;
	ld.global.f32 	%f76, [%rd10];
	setp.leu.f32 	%p30, %f75, %f76;
	@%p30 bra 	$L__BB0_46;
	ld.global.f32 	%f21, [%rd9];
	st.global.f32 	[%rd9], %f76;
	st.global.f32 	[%rd10], %f21;
	mov.f32 	%f76, %f21;
$L__BB0_46:
	setp.gt.s32 	%p31, %r171, %r2;
	mov.f32 	%f75, %f76;
	@%p31 bra 	$L__BB0_44;
$L__BB0_47:
	add.s32 	%r170, %r170, %r96;
	setp.lt.s32 	%p32, %r170, %r28;
	@%p32 bra 	$L__BB0_42;
	ld.global.f32 	%f79, [%rd6];
$L__BB0_49:
	setp.gt.s32 	%p33, %r97, %r98;
	mul.wide.s32 	%rd113, %r27, 4;
	add.s64 	%rd136, %rd6, %rd113;
	ld.global.f32 	%f61, [%rd136];
	setp.geu.f32 	%p34, %f79, %f61;
	or.pred  	%p35, %p33, %p34;
	@%p35 bra 	$L__BB0_69;
	mov.u32 	%r172, %r28;
	mov.u32 	%r173, %r97;
$L__BB0_51:
	mov.u32 	%r176, %r173;
	mov.u32 	%r174, %r172;
	shl.b32 	%r173, %r176, 1;
	mul.lo.s32 	%r56, %r173, %r96;
	add.s32 	%r172, %r56, %r2;
	min.s32 	%r125, %r17, %r172;
	setp.le.s32 	%p36, %r125, %r174;
	@%p36 bra 	$L__BB0_55;
	mov.u32 	%r175, %r96;
$L__BB0_53:
	mul.wide.s32 	%rd114, %r174, 4;
	add.s64 	%rd13, %rd3, %rd114;
	ld.global.f32 	%f25, [%rd13];
	sub.s32 	%r126, %r174, %r175;
	mul.wide.s32 	%rd115, %r126, 4;
	add.s64 	%rd14, %rd3, %rd115;
	ld.global.f32 	%f26, [%rd14];
	setp.leu.f32 	%p37, %f25, %f26;
	@%p37 bra 	$L__BB0_55;
	st.global.f32 	[%rd13], %f26;
	st.global.f32 	[%rd14], %f25;
	add.s32 	%r175, %r175, %r29;
	add.s32 	%r174, %r174, %r96;
	setp.lt.s32 	%p38, %r174, %r125;
	@%p38 bra 	$L__BB0_53;
$L__BB0_55:
	setp.lt.s32 	%p39, %r176, 2;
	@%p39 bra 	$L__BB0_67;
	setp.lt.s32 	%p40, %r16, 1;
	@%p40 bra 	$L__BB0_67;
	min.s32 	%r63, %r17, %r172;
	setp.gt.s32 	%p1, %r63, 0;
	not.pred 	%p41, %p1;
	bra.uni 	$L__BB0_59;
$L__BB0_58:
	setp.lt.u32 	%p48, %r64, 4;
	@%p48 bra 	$L__BB0_67;
$L__BB0_59:
	mov.u32 	%r64, %r176;
	shr.u32 	%r176, %r64, 1;
	@%p41 bra 	$L__BB0_58;
	mul.lo.s32 	%r66, %r176, %r96;
	setp.lt.s32 	%p42, %r66, 1;
	@%p42 bra 	$L__BB0_58;
	shl.b32 	%r67, %r66, 1;
	add.s32 	%r128, %r66, %r2;
	min.s32 	%r68, %r17, %r128;
	mov.b32 	%r177, 0;
$L__BB0_62:
	mov.u32 	%r178, %r2;
$L__BB0_63:
	add.s32 	%r129, %r178, %r177;
	mul.wide.s32 	%rd116, %r129, 4;
	add.s64 	%rd15, %rd3, %rd116;
	ld.global.f32 	%f27, [%rd15];
	add.s32 	%r130, %r129, %r66;
	mul.wide.u32 	%rd117, %r66, 4;
	add.s64 	%rd16, %rd15, %rd117;
	ld.global.f32 	%f28, [%rd16];
	setp.geu.f32 	%p43, %f27, %f28;
	setp.ge.s32 	%p44, %r130, %r17;
	or.pred  	%p45, %p44, %p43;
	@%p45 bra 	$L__BB0_65;
	st.global.f32 	[%rd15], %f28;
	st.global.f32 	[%rd16], %f27;
$L__BB0_65:
	add.s32 	%r178, %r178, %r96;
	setp.lt.s32 	%p46, %r178, %r68;
	@%p46 bra 	$L__BB0_63;
	add.s32 	%r177, %r177, %r67;
	setp.lt.s32 	%p47, %r177, %r63;
	@%p47 bra 	$L__BB0_62;
	bra.uni 	$L__BB0_58;
$L__BB0_67:
	ld.global.f32 	%f62, [%rd136];
	mul.wide.s32 	%rd118, %r56, 4;
	add.s64 	%rd136, %rd6, %rd118;
	ld.global.f32 	%f63, [%rd136];
	setp.lt.f32 	%p49, %f62, %f63;
	setp.le.s32 	%p50, %r173, %r98;
	and.pred  	%p51, %p50, %p49;
	@%p51 bra 	$L__BB0_51;
	ld.global.f32 	%f79, [%rd6];
$L__BB0_69:
	add.s32 	%r169, %r169, %r101;
	setp.lt.s32 	%p52, %r169, %r40;
	mov.u32 	%r180, %r2;
	@%p52 bra 	$L__BB0_39;
$L__BB0_70:
	add.s32 	%r161, %r161, %r95;
	setp.lt.s32 	%p53, %r161, %r30;
	@%p53 bra 	$L__BB0_23;
$L__BB0_71:
	setp.ne.s32 	%p54, %r2, 0;
	@%p54 bra 	$L__BB0_80;
	mul.lo.s32 	%r77, %r98, %r96;
	setp.lt.s32 	%p55, %r77, 1;
	@%p55 bra 	$L__BB0_79;
	add.u64 	%rd119, %SP, 0;
	add.u64 	%rd18, %SPL, 0;
	max.s32 	%r133, %r96, %r77;
	add.s32 	%r134, %r133, -1;
	div.u32 	%r135, %r134, %r96;
	add.s32 	%r78, %r135, 1;
	and.b32  	%r79, %r78, 3;
	setp.lt.u32 	%p56, %r135, 3;
	mov.b32 	%r183, 0;
	mov.u32 	%r187, %r183;
	@%p56 bra 	$L__BB0_76;
	and.b32  	%r187, %r78, -4;
	shl.b32 	%r81, %r96, 2;
	mov.b32 	%r183, 0;
	mov.u64 	%rd122, $str;
	mul.wide.s32 	%rd125, %r96, 4;
	mov.u32 	%r182, %r183;
$L__BB0_75:
	mul.wide.s32 	%rd120, %r183, 4;
	add.s64 	%rd121, %rd3, %rd120;
	ld.global.f32 	%f64, [%rd121];
	cvt.f64.f32 	%fd1, %f64;
	st.local.u32 	[%rd18], %r182;
	st.local.f64 	[%rd18+8], %fd1;
	cvta.global.u64 	%rd123, %rd122;
	{ // callseq 0, 0
	.param .b64 param0;
	st.param.b64 	[param0], %rd123;
	.param .b64 param1;
	st.param.b64 	[param1], %rd119;
	.param .b32 retval0;
	call.uni (retval0), 
	vprintf, 
	(
	param0, 
	param1
	);
	ld.param.b32 	%r137, [retval0];
	} // callseq 0
	add.s64 	%rd126, %rd121, %rd125;
	ld.global.f32 	%f65, [%rd126];
	cvt.f64.f32 	%fd2, %f65;
	add.s32 	%r139, %r182, 1;
	st.local.u32 	[%rd18], %r139;
	st.local.f64 	[%rd18+8], %fd2;
	{ // callseq 1, 0
	.param .b64 param0;
	st.param.b64 	[param0], %rd123;
	.param .b64 param1;
	st.param.b64 	[param1], %rd119;
	.param .b32 retval0;
	call.uni (retval0), 
	vprintf, 
	(
	param0, 
	param1
	);
	ld.param.b32 	%r140, [retval0];
	} // callseq 1
	add.s64 	%rd127, %rd126, %rd125;
	ld.global.f32 	%f66, [%rd127];
	cvt.f64.f32 	%fd3, %f66;
	add.s32 	%r142, %r182, 2;
	st.local.u32 	[%rd18], %r142;
	st.local.f64 	[%rd18+8], %fd3;
	{ // callseq 2, 0
	.param .b64 param0;
	st.param.b64 	[param0], %rd123;
	.param .b64 param1;
	st.param.b64 	[param1], %rd119;
	.param .b32 retval0;
	call.uni (retval0), 
	vprintf, 
	(
	param0, 
	param1
	);
	ld.param.b32 	%r143, [retval0];
	} // callseq 2
	add.s64 	%rd128, %rd127, %rd125;
	ld.global.f32 	%f67, [%rd128];
	cvt.f64.f32 	%fd4, %f67;
	add.s32 	%r145, %r182, 3;
	st.local.u32 	[%rd18], %r145;
	st.local.f64 	[%rd18+8], %fd4;
	{ // callseq 3, 0
	.param .b64 param0;
	st.param.b64 	[param0], %rd123;
	.param .b64 param1;
	st.param.b64 	[param1], %rd119;
	.param .b32 retval0;
	call.uni (retval0), 
	vprintf, 
	(
	param0, 
	param1
	);
	ld.param.b32 	%r146, [retval0];
	} // callseq 3
	add.s32 	%r183, %r183, %r81;
	add.s32 	%r182, %r182, 4;
	setp.ne.s32 	%p57, %r182, %r187;
	@%p57 bra 	$L__BB0_75;
$L__BB0_76:
	setp.eq.s32 	%p58, %r79, 0;
	@%p58 bra 	$L__BB0_79;
	neg.s32 	%r185, %r79;
	mov.u64 	%rd131, $str;
$L__BB0_78:
	.pragma "nounroll";
	mul.wide.s32 	%rd129, %r183, 4;
	add.s64 	%rd130, %rd3, %rd129;
	ld.global.f32 	%f68, [%rd130];
	cvt.f64.f32 	%fd5, %f68;
	st.local.u32 	[%rd18], %r187;
	st.local.f64 	[%rd18+8], %fd5;
	cvta.global.u64 	%rd132, %rd131;
	{ // callseq 4, 0
	.param .b64 param0;
	st.param.b64 	[param0], %rd132;
	.param .b64 param1;
	st.param.b64 	[param1], %rd119;
	.param .b32 retval0;
	call.uni (retval0), 
	vprintf, 
	(
	param0, 
	param1
	);
	ld.param.b32 	%r148, [retval0];
	} // callseq 4
	add.s32 	%r187, %r187, 1;
	add.s32 	%r183, %r183, %r96;
	add.s32 	%r185, %r185, 1;
	setp.ne.s32 	%p59, %r185, 0;
	@%p59 bra 	$L__BB0_78;
$L__BB0_79:
	mov.u64 	%rd134, $str$1;
	cvta.global.u64 	%rd135, %rd134;
	{ // callseq 5, 0
	.param .b64 param0;
	st.param.b64 	[param0], %rd135;
	.param .b64 param1;
	st.param.b64 	[param1], 0;
	.param .b32 retval0;
	call.uni (retval0), 
	vprintf, 
	(
	param0, 
	param1
	);
	ld.param.b32 	%r150, [retval0];
	} // callseq 5
$L__BB0_80:
	ret;

}


// ===== COMPILED SASS (sm_100) =====

	.target	sm_100

	.elftype	@"ET_EXEC"


//--------------------- .note.nv.tkinfo           --------------------------
	.section	.note.nv.tkinfo,"",@"SHT_NOTE"
	.sectionflags	@"SHF_NOTE_NV_TKINFO"
	.tkinfo
        /*0018*/ 	.word	0x00000002
        /*0030*/ 	.string	""
        /*0030*/ 	.string	"ptxas"
        /*0030*/ 	.string	"Cuda compilation tools, release 13.0, V13.0.88"
        /*0030*/ 	.string	"Build cuda_13.0.r13.0/compiler.36424714_0"
        /*0030*/ 	.string	"-arch sm_100 -m 64 "



//--------------------- .note.nv.cuinfo           --------------------------
	.section	.note.nv.cuinfo,"",@"SHT_NOTE"
	.sectionflags	@"SHF_NOTE_NV_CUINFO"
        /*0018*/ 	.short	0x0002
        /*001a*/ 	.short	0x0064
        /*001c*/ 	.short	0x0082
	.zero		2


//--------------------- .nv.info                  --------------------------
	.section	.nv.info,"",@"SHT_CUDA_INFO"
	.align	4


	//----- nvinfo : EIATTR_REGCOUNT
	.align		4
        /*0000*/ 	.byte	0x04, 0x2f
        /*0002*/ 	.short	(.L_3 - .L_2)
	.align		4
.L_2:
        /*0004*/ 	.word	index@(_Z15buffered_searchPfPiiS_S0_iiiiiS_S0_ii)
        /*0008*/ 	.word	0x00000024


	//----- nvinfo : EIATTR_FRAME_SIZE
	.align		4
.L_3:
        /*000c*/ 	.byte	0x04, 0x11
        /*000e*/ 	.short	(.L_5 - .L_4)
	.align		4
.L_4:
        /*0010*/ 	.word	index@(_Z15buffered_searchPfPiiS_S0_iiiiiS_S0_ii)
        /*0014*/ 	.word	0x00000010


	//----- nvinfo : EIATTR_MIN_STACK_SIZE
	.align		4
.L_5:
        /*0018*/ 	.byte	0x04, 0x12
        /*001a*/ 	.short	(.L_7 - .L_6)
	.align		4
.L_6:
        /*001c*/ 	.word	index@(_Z15buffered_searchPfPiiS_S0_iiiiiS_S0_ii)
        /*0020*/ 	.word	0x00000010
.L_7:


//--------------------- .nv.compat                --------------------------
	.section	.nv.compat,"",@"SHT_CUDA_COMPAT_INFO"
	.align	4
        /*0000*/ 	.byte	0x02, 0x09, 0x00, 0x00, 0x02, 0x02, 0x01, 0x00, 0x02, 0x05, 0x05, 0x00, 0x03, 0x07, 0x01, 0x01
        /*0010*/ 	.byte	0x02, 0x03, 0x00, 0x00, 0x02, 0x06, 0x01, 0x00, 0x04, 0x0b, 0x08, 0x00, 0x09, 0x00, 0x00, 0x00
        /*0020*/ 	.byte	0x00, 0x00, 0x00, 0x00


//--------------------- .nv.info._Z15buffered_searchPfPiiS_S0_iiiiiS_S0_ii --------------------------
	.section	.nv.info._Z15buffered_searchPfPiiS_S0_iiiiiS_S0_ii,"",@"SHT_CUDA_INFO"
	.sectionflags	@""
	.align	4


	//----- nvinfo : EIATTR_CUDA_API_VERSION
	.align		4
        /*0000*/ 	.byte	0x04, 0x37
        /*0002*/ 	.short	(.L_9 - .L_8)
.L_8:
        /*0004*/ 	.word	0x00000082


	//----- nvinfo : EIATTR_KPARAM_INFO
	.align		4
.L_9:
        /*0008*/ 	.byte	0x04, 0x17
        /*000a*/ 	.short	(.L_11 - .L_10)
.L_10:
        /*000c*/ 	.word	0x00000000
        /*0010*/ 	.short	0x000d
        /*0012*/ 	.short	0x0054
        /*0014*/ 	.byte	0x00, 0xf0, 0x11, 0x00


	//----- nvinfo : EIATTR_KPARAM_INFO
	.align		4
.L_11:
        /*0018*/ 	.byte	0x04, 0x17
        /*001a*/ 	.short	(.L_13 - .L_12)
.L_12:
        /*001c*/ 	.word	0x00000000
        /*0020*/ 	.short	0x000c
        /*0022*/ 	.short	0x0050
        /*0024*/ 	.byte	0x00, 0xf0, 0x11, 0x00


	//----- nvinfo : EIATTR_KPARAM_INFO
	.align		4
.L_13:
        /*0028*/ 	.byte	0x04, 0x17
        /*002a*/ 	.short	(.L_15 - .L_14)
.L_14:
        /*002c*/ 	.word	0x00000000
        /*0030*/ 	.short	0x000b
        /*0032*/ 	.short	0x0048
        /*0034*/ 	.byte	0x00, 0xf5, 0x21, 0x00


	//----- nvinfo : EIATTR_KPARAM_INFO
	.align		4
.L_15:
        /*0038*/ 	.byte	0x04, 0x17
        /*003a*/ 	.short	(.L_17 - .L_16)
.L_16:
        /*003c*/ 	.word	0x00000000
        /*0040*/ 	.short	0x000a
        /*0042*/ 	.short	0x0040
        /*0044*/ 	.byte	0x00, 0xf5, 0x21, 0x00


	//----- nvinfo : EIATTR_KPARAM_INFO
	.align		4
.L_17:
        /*0048*/ 	.byte	0x04, 0x17
        /*004a*/ 	.short	(.L_19 - .L_18)
.L_18:
        /*004c*/ 	.word	0x00000000
        /*0050*/ 	.short	0x0009
        /*0052*/ 	.short	0x0038
        /*0054*/ 	.byte	0x00, 0xf0, 0x11, 0x00


	//----- nvinfo : EIATTR_KPARAM_INFO
	.align		4
.L_19:
        /*0058*/ 	.byte	0x04, 0x17
        /*005a*/ 	.short	(.L_21 - .L_20)
.L_20:
        /*005c*/ 	.word	0x00000000
        /*0060*/ 	.short	0x0008
        /*0062*/ 	.short	0x0034
        /*0064*/ 	.byte	0x00, 0xf0, 0x11, 0x00


	//----- nvinfo : EIATTR_KPARAM_INFO
	.align		4
.L_21:
        /*0068*/ 	.byte	0x04, 0x17
        /*006a*/ 	.short	(.L_23 - .L_22)
.L_22:
        /*006c*/ 	.word	0x00000000
        /*0070*/ 	.short	0x0007
        /*0072*/ 	.short	0x0030
        /*0074*/ 	.byte	0x00, 0xf0, 0x11, 0x00


	//----- nvinfo : EIATTR_KPARAM_INFO
	.align		4
.L_23:
        /*0078*/ 	.byte	0x04, 0x17
        /*007a*/ 	.short	(.L_25 - .L_24)
.L_24:
        /*007c*/ 	.word	0x00000000
        /*0080*/ 	.short	0x0006
        /*0082*/ 	.short	0x002c
        /*0084*/ 	.byte	0x00, 0xf0, 0x11, 0x00


	//----- nvinfo : EIATTR_KPARAM_INFO
	.align		4
.L_25:
        /*0088*/ 	.byte	0x04, 0x17
        /*008a*/ 	.short	(.L_27 - .L_26)
.L_26:
        /*008c*/ 	.word	0x00000000
        /*0090*/ 	.short	0x0005
        /*0092*/ 	.short	0x0028
        /*0094*/ 	.byte	0x00, 0xf0, 0x11, 0x00


	//----- nvinfo : EIATTR_KPARAM_INFO
	.align		4
.L_27:
        /*0098*/ 	.byte	0x04, 0x17
        /*009a*/ 	.short	(.L_29 - .L_28)
.L_28:
        /*009c*/ 	.word	0x00000000
        /*00a0*/ 	.short	0x0004
        /*00a2*/ 	.short	0x0020
        /*00a4*/ 	.byte	0x00, 0xf5, 0x21, 0x00


	//----- nvinfo : EIATTR_KPARAM_INFO
	.align		4
.L_29:
        /*00a8*/ 	.byte	0x04, 0x17
        /*00aa*/ 	.short	(.L_31 - .L_30)
.L_30:
        /*00ac*/ 	.word	0x00000000
        /*00b0*/ 	.short	0x0003
        /*00b2*/ 	.short	0x0018
        /*00b4*/ 	.byte	0x00, 0xf5, 0x21, 0x00


	//----- nvinfo : EIATTR_KPARAM_INFO
	.align		4
.L_31:
        /*00b8*/ 	.byte	0x04, 0x17
        /*00ba*/ 	.short	(.L_33 - .L_32)
.L_32:
        /*00bc*/ 	.word	0x00000000
        /*00c0*/ 	.short	0x0002
        /*00c2*/ 	.short	0x0010
        /*00c4*/ 	.byte	0x00, 0xf0, 0x11, 0x00


	//----- nvinfo : EIATTR_KPARAM_INFO
	.align		4
.L_33:
        /*00c8*/ 	.byte	0x04, 0x17
        /*00ca*/ 	.short	(.L_35 - .L_34)
.L_34:
        /*00cc*/ 	.word	0x00000000
        /*00d0*/ 	.short	0x0001
        /*00d2*/ 	.short	0x0008
        /*00d4*/ 	.byte	0x00, 0xf5, 0x21, 0x00


	//----- nvinfo : EIATTR_KPARAM_INFO
	.align		4
.L_35:
        /*00d8*/ 	.byte	0x04, 0x17
        /*00da*/ 	.short	(.L_37 - .L_36)
.L_36:
        /*00dc*/ 	.word	0x00000000
        /*00e0*/ 	.short	0x0000
        /*00e2*/ 	.short	0x0000
        /*00e4*/ 	.byte	0x00, 0xf5, 0x21, 0x00


	//----- nvinfo : EIATTR_SPARSE_MMA_MASK
	.align		4
.L_37:
        /*00e8*/ 	.byte	0x03, 0x50
        /*00ea*/ 	.short	0x0000


	//----- nvinfo : EIATTR_MAXREG_COUNT
	.align		4
        /*00ec*/ 	.byte	0x03, 0x1b
        /*00ee*/ 	.short	0x00ff


	//----- nvinfo : EIATTR_EXTERNS
	.align		4
        /*00f0*/ 	.byte	0x04, 0x0f
        /*00f2*/ 	.short	(.L_39 - .L_38)


	//   ....[0]....
	.align		4
.L_38:
        /*00f4*/ 	.word	index@(vprintf)


	//----- nvinfo : EIATTR_MERCURY_ISA_VERSION
	.align		4
.L_39:
        /*00f8*/ 	.byte	0x03, 0x5f
        /*00fa*/ 	.short	0x0101


	//----- nvinfo : EIATTR_VRC_CTA_INIT_COUNT
	.align		4
        /*00fc*/ 	.byte	0x02, 0x4a
	.zero		1
	.zero		1


	//----- nvinfo : EIATTR_SYSCALL_OFFSETS
	.align		4
        /*0100*/ 	.byte	0x04, 0x46
        /*0102*/ 	.short	(.L_41 - .L_40)


	//   ....[0]....
.L_40:
        /*0104*/ 	.word	0x00002090


	//   ....[1]....
        /*0108*/ 	.word	0x00002180


	//   ....[2]....
        /*010c*/ 	.word	0x00002270


	//   ....[3]....
        /*0110*/ 	.word	0x00002360


	//   ....[4]....
        /*0114*/ 	.word	0x00002520


	//   ....[5]....
        /*0118*/ 	.word	0x00002600


	//----- nvinfo : EIATTR_EXIT_INSTR_OFFSETS
	.align		4
.L_41:
        /*011c*/ 	.byte	0x04, 0x1c
        /*011e*/ 	.short	(.L_43 - .L_42)


	//   ....[0]....
.L_42:
        /*0120*/ 	.word	0x00001d70


	//   ....[1]....
        /*0124*/ 	.word	0x00002610


	//----- nvinfo : EIATTR_CRS_STACK_SIZE
	.align		4
.L_43:
        /*0128*/ 	.byte	0x04, 0x1e
        /*012a*/ 	.short	(.L_45 - .L_44)
.L_44:
        /*012c*/ 	.word	0x00000000


	//----- nvinfo : EIATTR_CBANK_PARAM_SIZE
	.align		4
.L_45:
        /*0130*/ 	.byte	0x03, 0x19
        /*0132*/ 	.short	0x0058


	//----- nvinfo : EIATTR_PARAM_CBANK
	.align		4
        /*0134*/ 	.byte	0x04, 0x0a
        /*0136*/ 	.short	(.L_47 - .L_46)
	.align		4
.L_46:
        /*0138*/ 	.word	index@(.nv.constant0._Z15buffered_searchPfPiiS_S0_iiiiiS_S0_ii)
        /*013c*/ 	.short	0x0380
        /*013e*/ 	.short	0x0058


	//----- nvinfo : EIATTR_SW_WAR
	.align		4
.L_47:
        /*0140*/ 	.byte	0x04, 0x36
        /*0142*/ 	.short	(.L_49 - .L_48)
.L_48:
        /*0144*/ 	.word	0x00000008
.L_49:


//--------------------- .nv.callgraph             --------------------------
	.section	.nv.callgraph,"",@"SHT_CUDA_CALLGRAPH"
	.align	4
	.sectionentsize	8
	.align		4
        /*0000*/ 	.word	0x00000000
	.align		4
        /*0004*/ 	.word	0xffffffff
	.align		4
        /*0008*/ 	.word	index@(_Z15buffered_searchPfPiiS_S0_iiiiiS_S0_ii)
	.align		4
        /*000c*/ 	.word	index@(vprintf)
	.align		4
        /*0010*/ 	.word	0x00000000
	.align		4
        /*0014*/ 	.word	0xfffffffe
	.align		4
        /*0018*/ 	.word	0x00000000
	.align		4
        /*001c*/ 	.word	0xfffffffd
	.align		4
        /*0020*/ 	.word	0x00000000
	.align		4
        /*0024*/ 	.word	0xfffffffc


//--------------------- .nv.constant4             --------------------------
	.section	.nv.constant4,"a",@progbits
	.align	8
	.align		8
.nv.constant4:
        /*0000*/ 	.dword	vprintf
	.align		8
        /*0008*/ 	.dword	$str
	.align		8
        /*0010*/ 	.dword	$str$1


//--------------------- .text._Z15buffered_searchPfPiiS_S0_iiiiiS_S0_ii --------------------------
	.section	.text._Z15buffered_searchPfPiiS_S0_iiiiiS_S0_ii,"ax",@progbits
	.align	128
        .global         _Z15buffered_searchPfPiiS_S0_iiiiiS_S0_ii
        .type           _Z15buffered_searchPfPiiS_S0_iiiiiS_S0_ii,@function
        .size           _Z15buffered_searchPfPiiS_S0_iiiiiS_S0_ii,(.L_x_61 - _Z15buffered_searchPfPiiS_S0_iiiiiS_S0_ii)
        .other          _Z15buffered_searchPfPiiS_S0_iiiiiS_S0_ii,@"STO_CUDA_ENTRY STV_DEFAULT"
_Z15buffered_searchPfPiiS_S0_iiiiiS_S0_ii:
.text._Z15buffered_searchPfPiiS_S0_iiiiiS_S0_ii:
[----:B------:R-:W0:Y:S01]  /*0000*/  LDC R1, c[0x0][0x37c] ;  /* 0x0000df00ff017b82 */ /* 0x000e220000000800 */
[----:B------:R-:W1:Y:S01]  /*0010*/  S2R R3, SR_TID.X ;  /* 0x0000000000037919 */ /* 0x000e620000002100 */
[----:B------:R-:W2:Y:S06]  /*0020*/  LDCU UR5, c[0x0][0x2fc] ;  /* 0x00005f80ff0577ac */ /* 0x000eac0008000800 */
[----:B------:R-:W1:Y:S01]  /*0030*/  S2UR UR6, SR_CTAID.X ;  /* 0x00000000000679c3 */ /* 0x000e620000002500 */
[----:B0-----:R-:W-:Y:S01]  /*0040*/  IADD3 R1, PT, PT, R1, -0x10, RZ ;  /* 0xfffffff001017810 */ /* 0x001fe20007ffe0ff */
[----:B------:R-:W-:Y:S01]  /*0050*/  BSSY B0, `(.L_x_0) ;  /* 0x00001d0000007945 */ /* 0x000fe20003800000 */
[----:B------:R-:W0:Y:S01]  /*0060*/  LDCU UR7, c[0x0][0x3b8] ;  /* 0x00007700ff0777ac */ /* 0x000e220008000800 */
[----:B------:R-:W3:Y:S04]  /*0070*/  LDCU UR4, c[0x0][0x2f8] ;  /* 0x00005f00ff0477ac */ /* 0x000ee80008000800 */
[----:B------:R-:W1:Y:S01]  /*0080*/  LDC R0, c[0x0][0x360] ;  /* 0x0000d800ff007b82 */ /* 0x000e620000000800 */
[----:B------:R-:W4:Y:S01]  /*0090*/  LDCU.64 UR36, c[0x0][0x358] ;  /* 0x00006b00ff2477ac */ /* 0x000f220008000a00 */
[----:B---3--:R-:W-:-:S05]  /*00a0*/  IADD3 R2, P1, PT, R1, UR4, RZ ;  /* 0x0000000401027c10 */ /* 0x008fca000ff3e0ff */
[----:B--2---:R-:W-:Y:S02]  /*00b0*/  IMAD.X R18, RZ, RZ, UR5, P1 ;  /* 0x00000005ff127e24 */ /* 0x004fe400088e06ff */
[----:B-1----:R-:W-:-:S05]  /*00c0*/  IMAD R3, R0, UR6, R3 ;  /* 0x0000000600037c24 */ /* 0x002fca000f8e0203 */
[----:B0-----:R-:W-:-:S13]  /*00d0*/  ISETP.GE.AND P0, PT, R3, UR7, PT ;  /* 0x0000000703007c0c */ /* 0x001fda000bf06270 */
[----:B----4-:R-:W-:Y:S05]  /*00e0*/  @P0 BRA `(.L_x_1) ;  /* 0x0000001c00180947 */ /* 0x010fea0003800000 */
[----:B------:R-:W0:Y:S02]  /*00f0*/  LDCU UR7, c[0x0][0x3b0] ;  /* 0x00007600ff0777ac */ /* 0x000e240008000800 */
[----:B0-----:R-:W-:-:S09]  /*0100*/  UISETP.GE.AND UP0, UPT, UR7, 0x1, UPT ;  /* 0x000000010700788c */ /* 0x001fd2000bf06270 */
[----:B------:R-:W-:Y:S05]  /*0110*/  BRA.U !UP0, `(.L_x_2) ;  /* 0x0000000908a07547 */ /* 0x000fea000b800000 */
[----:B------:R-:W-:Y:S02]  /*0120*/  UISETP.GE.U32.AND UP1, UPT, UR7, 0x10, UPT ;  /* 0x000000100700788c */ /* 0x000fe4000bf26070 */
[----:B------:R-:W-:Y:S01]  /*0130*/  ULOP3.LUT UR6, UR7, 0xf, URZ, 0xc0, !UPT ;  /* 0x0000000f07067892 */ /* 0x000fe2000f8ec0ff */
[----:B------:R-:W-:-:S03]  /*0140*/  UMOV UR4, URZ ;  /* 0x000000ff00047c82 */ /* 0x000fc60008000000 */
[----:B------:R-:W-:-:S03]  /*0150*/  UISETP.NE.AND UP0, UPT, UR6, URZ, UPT ;  /* 0x000000ff0600728c */ /* 0x000fc6000bf05270 */
[----:B------:R-:W-:Y:S08]  /*0160*/  BRA.U !UP1, `(.L_x_3) ;  /* 0x00000005092c7547 */ /* 0x000ff0000b800000 */
[----:B------:R-:W-:Y:S01]  /*0170*/  ULOP3.LUT UR4, UR7, 0x7ffffff0, URZ, 0xc0, !UPT ;  /* 0x7ffffff007047892 */ /* 0x000fe2000f8ec0ff */
[----:B------:R-:W-:-:S11]  /*0180*/  UMOV UR5, URZ ;  /* 0x000000ff00057c82 */ /* 0x000fd60008000000 */
.L_x_4:
[----:B0-----:R-:W0:Y:S08]  /*0190*/  LDC R4, c[0x0][0x390] ;  /* 0x0000e400ff047b82 */ /* 0x001e300000000800 */
[----:B------:R-:W1:Y:S08]  /*01a0*/  LDC.64 R6, c[0x0][0x380] ;  /* 0x0000e000ff067b82 */ /* 0x000e700000000a00 */
[----:B------:R-:W2:Y:S01]  /*01b0*/  LDC R0, c[0x0][0x3a8] ;  /* 0x0000ea00ff007b82 */ /* 0x000ea20000000800 */
[----:B0-----:R-:W-:-:S07]  /*01c0*/  IMAD R5, R4, UR5, R3 ;  /* 0x0000000504057c24 */ /* 0x001fce000f8e0203 */
[----:B------:R-:W0:Y:S01]  /*01d0*/  LDC.64 R8, c[0x0][0x398] ;  /* 0x0000e600ff087b82 */ /* 0x000e220000000a00 */
[----:B-1----:R-:W-:-:S05]  /*01e0*/  IMAD.WIDE R6, R5, 0x4, R6 ;  /* 0x0000000405067825 */ /* 0x002fca00078e0206 */
[----:B------:R-:W3:Y:S01]  /*01f0*/  LDG.E R5, desc[UR36][R6.64] ;  /* 0x0000002406057981 */ /* 0x000ee2000c1e1900 */
[----:B--2---:R-:W-:-:S04]  /*0200*/  IMAD R11, R0, UR5, R3 ;  /* 0x00000005000b7c24 */ /* 0x004fc8000f8e0203 */
[----:B0-----:R-:W-:-:S04]  /*0210*/  IMAD.WIDE R8, R11, 0x4, R8 ;  /* 0x000000040b087825 */ /* 0x001fc800078e0208 */
[----:B------:R-:W-:Y:S01]  /*0220*/  IMAD.WIDE R10, R4, 0x4, R6 ;  /* 0x00000004040a7825 */ /* 0x000fe200078e0206 */
[----:B---3--:R0:W-:Y:S04]  /*0230*/  STG.E desc[UR36][R8.64], R5 ;  /* 0x0000000508007986 */ /* 0x0081e8000c101924 */
[----:B------:R-:W2:Y:S01]  /*0240*/  LDG.E R19, desc[UR36][R10.64] ;  /* 0x000000240a137981 */ /* 0x000ea2000c1e1900 */
[----:B------:R-:W-:-:S04]  /*0250*/  IMAD.WIDE R12, R0, 0x4, R8 ;  /* 0x00000004000c7825 */ /* 0x000fc800078e0208 */
[----:B------:R-:W-:Y:S01]  /*0260*/  IMAD.WIDE R14, R4, 0x4, R10 ;  /* 0x00000004040e7825 */ /* 0x000fe200078e020a */
[----:B--2---:R1:W-:Y:S04]  /*0270*/  STG.E desc[UR36][R12.64], R19 ;  /* 0x000000130c007986 */ /* 0x0043e8000c101924 */
[----:B------:R-:W2:Y:S01]  /*0280*/  LDG.E R23, desc[UR36][R14.64] ;  /* 0x000000240e177981 */ /* 0x000ea2000c1e1900 */
[----:B------:R-:W-:-:S04]  /*0290*/  IMAD.WIDE R6, R0, 0x4, R12 ;  /* 0x0000000400067825 */ /* 0x000fc800078e020c */
[----:B------:R-:W-:Y:S01]  /*02a0*/  IMAD.WIDE R16, R4, 0x4, R14 ;  /* 0x0000000404107825 */ /* 0x000fe200078e020e */
[----:B--2---:R2:W-:Y:S04]  /*02b0*/  STG.E desc[UR36][R6.64], R23 ;  /* 0x0000001706007986 */ /* 0x0045e8000c101924 */
[----:B------:R-:W3:Y:S01]  /*02c0*/  LDG.E R25, desc[UR36][R16.64] ;  /* 0x0000002410197981 */ /* 0x000ee2000c1e1900 */
[----:B------:R-:W-:-:S04]  /*02d0*/  IMAD.WIDE R20, R0, 0x4, R6 ;  /* 0x0000000400147825 */ /* 0x000fc800078e0206 */
[----:B0-----:R-:W-:Y:S01]  /*02e0*/  IMAD.WIDE R8, R4, 0x4, R16 ;  /* 0x0000000404087825 */ /* 0x001fe200078e0210 */
[----:B---3--:R0:W-:Y:S04]  /*02f0*/  STG.E desc[UR36][R20.64], R25 ;  /* 0x0000001914007986 */ /* 0x0081e8000c101924 */
[----:B------:R-:W3:Y:S01]  /*0300*/  LDG.E R5, desc[UR36][R8.64] ;  /* 0x0000002408057981 */ /* 0x000ee2000c1e1900 */
[----:B------:R-:W-:-:S04]  /*0310*/  IMAD.WIDE R10, R0, 0x4, R20 ;  /* 0x00000004000a7825 */ /* 0x000fc800078e0214 */
[----:B-1----:R-:W-:Y:S01]  /*0320*/  IMAD.WIDE R12, R4, 0x4, R8 ;  /* 0x00000004040c7825 */ /* 0x002fe200078e0208 */
[----:B---3--:R1:W-:Y:S04]  /*0330*/  STG.E desc[UR36][R10.64], R5 ;  /* 0x000000050a007986 */ /* 0x0083e8000c101924 */
[----:B------:R-:W3:Y:S01]  /*0340*/  LDG.E R19, desc[UR36][R12.64] ;  /* 0x000000240c137981 */ /* 0x000ee2000c1e1900 */
[----:B------:R-:W-:-:S04]  /*0350*/  IMAD.WIDE R14, R0, 0x4, R10 ;  /* 0x00000004000e7825 */ /* 0x000fc800078e020a */
[----:B--2---:R-:W-:Y:S01]  /*0360*/  IMAD.WIDE R6, R4, 0x4, R12 ;  /* 0x0000000404067825 */ /* 0x004fe200078e020c */
[----:B---3--:R2:W-:Y:S04]  /*0370*/  STG.E desc[UR36][R14.64], R19 ;  /* 0x000000130e007986 */ /* 0x0085e8000c101924 */
        /* <DEDUP_REMOVED lines=34> */
[----:B------:R-:W-:Y:S01]  /*05a0*/  IMAD.WIDE R4, R4, 0x4, R20 ;  /* 0x0000000404047825 */ /* 0x000fe200078e0214 */
[----:B---3--:R0:W-:Y:S05]  /*05b0*/  STG.E desc[UR36][R8.64], R23 ;  /* 0x0000001708007986 */ /* 0x0081ea000c101924 */
[----:B------:R-:W3:Y:S01]  /*05c0*/  LDG.E R5, desc[UR36][R4.64] ;  /* 0x0000002404057981 */ /* 0x000ee2000c1e1900 */
[----:B--2---:R-:W-:Y:S01]  /*05d0*/  IMAD.WIDE R10, R0, 0x4, R8 ;  /* 0x00000004000a7825 */ /* 0x004fe200078e0208 */
[----:B------:R-:W-:-:S04]  /*05e0*/  UIADD3 UR5, UPT, UPT, UR5, 0x10, URZ ;  /* 0x0000001005057890 */ /* 0x000fc8000fffe0ff */
[----:B------:R-:W-:Y:S01]  /*05f0*/  UISETP.NE.AND UP1, UPT, UR5, UR4, UPT ;  /* 0x000000040500728c */ /* 0x000fe2000bf25270 */
[----:B---3--:R0:W-:Y:S08]  /*0600*/  STG.E desc[UR36][R10.64], R5 ;  /* 0x000000050a007986 */ /* 0x0081f0000c101924 */
[----:B------:R-:W-:Y:S05]  /*0610*/  BRA.U UP1, `(.L_x_4) ;  /* 0xfffffff901dc7547 */ /* 0x000fea000b83ffff */
.L_x_3:
[----:B------:R-:W-:Y:S05]  /*0620*/  BRA.U !UP0, `(.L_x_2) ;  /* 0x00000005085c7547 */ /* 0x000fea000b800000 */
[----:B------:R-:W-:Y:S02]  /*0630*/  UISETP.GE.U32.AND UP0, UPT, UR6, 0x8, UPT ;  /* 0x000000080600788c */ /* 0x000fe4000bf06070 */
[----:B------:R-:W-:-:S04]  /*0640*/  ULOP3.LUT UR5, UR7, 0x7, URZ, 0xc0, !UPT ;  /* 0x0000000707057892 */ /* 0x000fc8000f8ec0ff */
[----:B------:R-:W-:-:S03]  /*0650*/  UISETP.NE.AND UP1, UPT, UR5, URZ, UPT ;  /* 0x000000ff0500728c */ /* 0x000fc6000bf25270 */
[----:B------:R-:W-:Y:S08]  /*0660*/  BRA.U !UP0, `(.L_x_5) ;  /* 0x00000001089c7547 */ /* 0x000ff0000b800000 */
[----:B------:R-:W0:Y:S08]  /*0670*/  LDC R0, c[0x0][0x390] ;  /* 0x0000e400ff007b82 */ /* 0x000e300000000800 */
        /* <DEDUP_REMOVED lines=30> */
[----:B------:R-:W2:Y:S01]  /*0860*/  LDG.E R23, desc[UR36][R6.64] ;  /* 0x0000002406177981 */ /* 0x000ea2000c1e1900 */
[----:B------:R-:W-:-:S04]  /*0870*/  IMAD.WIDE R16, R4, 0x4, R14 ;  /* 0x0000000404107825 */ /* 0x000fc800078e020e */
[----:B0-----:R-:W-:Y:S01]  /*0880*/  IMAD.WIDE R20, R0, 0x4, R6 ;  /* 0x0000000400147825 */ /* 0x001fe200078e0206 */
[----:B--2---:R1:W-:Y:S05]  /*0890*/  STG.E desc[UR36][R16.64], R23 ;  /* 0x0000001710007986 */ /* 0x0043ea000c101924 */
[----:B------:R-:W2:Y:S01]  /*08a0*/  LDG.E R21, desc[UR36][R20.64] ;  /* 0x0000002414157981 */ /* 0x000ea2000c1e1900 */
[----:B------:R-:W-:Y:S01]  /*08b0*/  IMAD.WIDE R4, R4, 0x4, R16 ;  /* 0x0000000404047825 */ /* 0x000fe200078e0210 */
[----:B------:R-:W-:-:S04]  /*08c0*/  UIADD3 UR4, UPT, UPT, UR4, 0x8, URZ ;  /* 0x0000000804047890 */ /* 0x000fc8000fffe0ff */
[----:B--2---:R1:W-:Y:S08]  /*08d0*/  STG.E desc[UR36][R4.64], R21 ;  /* 0x0000001504007986 */ /* 0x0043f0000c101924 */
.L_x_5:
[----:B------:R-:W-:Y:S05]  /*08e0*/  BRA.U !UP1, `(.L_x_2) ;  /* 0x0000000109ac7547 */ /* 0x000fea000b800000 */
[----:B------:R-:W-:Y:S02]  /*08f0*/  UISETP.GE.U32.AND UP0, UPT, UR5, 0x4, UPT ;  /* 0x000000040500788c */ /* 0x000fe4000bf06070 */
[----:B------:R-:W-:-:S04]  /*0900*/  ULOP3.LUT UR6, UR7, 0x3, URZ, 0xc0, !UPT ;  /* 0x0000000307067892 */ /* 0x000fc8000f8ec0ff */
[----:B------:R-:W-:-:S03]  /*0910*/  UISETP.NE.AND UP1, UPT, UR6, URZ, UPT ;  /* 0x000000ff0600728c */ /* 0x000fc6000bf25270 */
[----:B------:R-:W-:Y:S08]  /*0920*/  BRA.U !UP0, `(.L_x_6) ;  /* 0x00000001085c7547 */ /* 0x000ff0000b800000 */
[----:B01----:R-:W0:Y:S08]  /*0930*/  LDC R15, c[0x0][0x390] ;  /* 0x0000e400ff0f7b82 */ /* 0x003e300000000800 */
[----:B------:R-:W1:Y:S08]  /*0940*/  LDC.64 R4, c[0x0][0x380] ;  /* 0x0000e000ff047b82 */ /* 0x000e700000000a00 */
[----:B------:R-:W2:Y:S01]  /*0950*/  LDC R17, c[0x0][0x3a8] ;  /* 0x0000ea00ff117b82 */ /* 0x000ea20000000800 */
[----:B0-----:R-:W-:-:S04]  /*0960*/  IMAD R7, R15, UR4, R3 ;  /* 0x000000040f077c24 */ /* 0x001fc8000f8e0203 */
[----:B-1----:R-:W-:-:S03]  /*0970*/  IMAD.WIDE R4, R7, 0x4, R4 ;  /* 0x0000000407047825 */ /* 0x002fc600078e0204 */
[----:B------:R-:W0:Y:S02]  /*0980*/  LDC.64 R6, c[0x0][0x398] ;  /* 0x0000e600ff067b82 */ /* 0x000e240000000a00 */
[----:B------:R-:W3:Y:S01]  /*0990*/  LDG.E R19, desc[UR36][R4.64] ;  /* 0x0000002404137981 */ /* 0x000ee2000c1e1900 */
[----:B--2---:R-:W-:-:S04]  /*09a0*/  IMAD R9, R17, UR4, R3 ;  /* 0x0000000411097c24 */ /* 0x004fc8000f8e0203 */
[----:B0-----:R-:W-:-:S04]  /*09b0*/  IMAD.WIDE R6, R9, 0x4, R6 ;  /* 0x0000000409067825 */ /* 0x001fc800078e0206 */
[----:B------:R-:W-:Y:S01]  /*09c0*/  IMAD.WIDE R8, R15, 0x4, R4 ;  /* 0x000000040f087825 */ /* 0x000fe200078e0204 */
[----:B---3--:R2:W-:Y:S04]  /*09d0*/  STG.E desc[UR36][R6.64], R19 ;  /* 0x0000001306007986 */ /* 0x0085e8000c101924 */
[----:B------:R-:W3:Y:S01]  /*09e0*/  LDG.E R21, desc[UR36][R8.64] ;  /* 0x0000002408157981 */ /* 0x000ee2000c1e1900 */
[----:B------:R-:W-:-:S04]  /*09f0*/  IMAD.WIDE R10, R17, 0x4, R6 ;  /* 0x00000004110a7825 */ /* 0x000fc800078e0206 */
[----:B------:R-:W-:Y:S01]  /*0a00*/  IMAD.WIDE R12, R15, 0x4, R8 ;  /* 0x000000040f0c7825 */ /* 0x000fe200078e0208 */
[----:B---3--:R2:W-:Y:S04]  /*0a10*/  STG.E desc[UR36][R10.64], R21 ;  /* 0x000000150a007986 */ /* 0x0085e8000c101924 */
[----:B------:R-:W3:Y:S01]  /*0a20*/  LDG.E R23, desc[UR36][R12.64] ;  /* 0x000000240c177981 */ /* 0x000ee2000c1e1900 */
[----:B------:R-:W-:-:S04]  /*0a30*/  IMAD.WIDE R4, R17, 0x4, R10 ;  /* 0x0000000411047825 */ /* 0x000fc800078e020a */
[----:B------:R-:W-:Y:S01]  /*0a40*/  IMAD.WIDE R14, R15, 0x4, R12 ;  /* 0x000000040f0e7825 */ /* 0x000fe200078e020c */
[----:B---3--:R2:W-:Y:S05]  /*0a50*/  STG.E desc[UR36][R4.64], R23 ;  /* 0x0000001704007986 */ /* 0x0085ea000c101924 */
[----:B------:R-:W3:Y:S01]  /*0a60*/  LDG.E R15, desc[UR36][R14.64] ;  /* 0x000000240e0f7981 */ /* 0x000ee2000c1e1900 */
[----:B------:R-:W-:Y:S01]  /*0a70*/  IMAD.WIDE R16, R17, 0x4, R4 ;  /* 0x0000000411107825 */ /* 0x000fe200078e0204 */
[----:B------:R-:W-:-:S04]  /*0a80*/  UIADD3 UR4, UPT, UPT, UR4, 0x4, URZ ;  /* 0x0000000404047890 */ /* 0x000fc8000fffe0ff */
[----:B---3--:R2:W-:Y:S08]  /*0a90*/  STG.E desc[UR36][R16.64], R15 ;  /* 0x0000000f10007986 */ /* 0x0085f0000c101924 */
.L_x_6:
[----:B------:R-:W-:Y:S05]  /*0aa0*/  BRA.U !UP1, `(.L_x_2) ;  /* 0x00000001093c7547 */ /* 0x000fea000b800000 */
[----:B------:R-:W3:Y:S01]  /*0ab0*/  LDC R12, c[0x0][0x3a8] ;  /* 0x0000ea00ff0c7b82 */ /* 0x000ee20000000800 */
[----:B------:R-:W-:-:S07]  /*0ac0*/  UMOV UR5, URZ ;  /* 0x000000ff00057c82 */ /* 0x000fce0008000000 */
[----:B------:R-:W4:Y:S08]  /*0ad0*/  LDC R0, c[0x0][0x390] ;  /* 0x0000e400ff007b82 */ /* 0x000f300000000800 */
[----:B012---:R-:W0:Y:S08]  /*0ae0*/  LDC.64 R10, c[0x0][0x398] ;  /* 0x0000e600ff0a7b82 */ /* 0x007e300000000a00 */
[----:B------:R-:W1:Y:S02]  /*0af0*/  LDC.64 R8, c[0x0][0x380] ;  /* 0x0000e000ff087b82 */ /* 0x000e640000000a00 */
.L_x_7:
[----:B0---4-:R-:W-:-:S04]  /*0b00*/  IMAD R5, R0, UR4, R3 ;  /* 0x0000000400057c24 */ /* 0x011fc8000f8e0203 */
[----:B-1----:R-:W-:-:S06]  /*0b10*/  IMAD.WIDE R4, R5, 0x4, R8 ;  /* 0x0000000405047825 */ /* 0x002fcc00078e0208 */
[----:B------:R-:W2:Y:S01]  /*0b20*/  LDG.E R5, desc[UR36][R4.64] ;  /* 0x0000002404057981 */ /* 0x000ea2000c1e1900 */
[----:B---3--:R-:W-:Y:S01]  /*0b30*/  IMAD R7, R12, UR4, R3 ;  /* 0x000000040c077c24 */ /* 0x008fe2000f8e0203 */
[----:B------:R-:W-:Y:S02]  /*0b40*/  UIADD3 UR5, UPT, UPT, UR5, 0x1, URZ ;  /* 0x0000000105057890 */ /* 0x000fe4000fffe0ff */
[----:B------:R-:W-:Y:S01]  /*0b50*/  UIADD3 UR4, UPT, UPT, UR4, 0x1, URZ ;  /* 0x0000000104047890 */ /* 0x000fe2000fffe0ff */
[----:B0-----:R-:W-:Y:S01]  /*0b60*/  IMAD.WIDE R6, R7, 0x4, R10 ;  /* 0x0000000407067825 */ /* 0x001fe200078e020a */
[----:B------:R-:W-:-:S04]  /*0b70*/  UISETP.NE.AND UP0, UPT, UR5, UR6, UPT ;  /* 0x000000060500728c */ /* 0x000fc8000bf05270 */
[----:B--2---:R0:W-:Y:S05]  /*0b80*/  STG.E desc[UR36][R6.64], R5 ;  /* 0x0000000506007986 */ /* 0x0041ea000c101924 */
[----:B------:R-:W-:Y:S05]  /*0b90*/  BRA.U UP0, `(.L_x_7) ;  /* 0xfffffffd00d87547 */ /* 0x000fea000b83ffff */
.L_x_2:
[----:B------:R-:W0:Y:S02]  /*0ba0*/  LDCU UR4, c[0x0][0x3a8] ;  /* 0x00007500ff0477ac */ /* 0x000e240008000800 */
[----:B01----:R-:W-:-:S05]  /*0bb0*/  MOV R14, UR4 ;  /* 0x00000004000e7c02 */ /* 0x003fca0008000f00 */
[----:B--2---:R-:W-:-:S04]  /*0bc0*/  IMAD R16, R14, UR7, RZ ;  /* 0x000000070e107c24 */ /* 0x004fc8000f8e02ff */
[----:B------:R-:W-:Y:S01]  /*0bd0*/  IMAD.IADD R0, R3, 0x1, R16 ;  /* 0x0000000103007824 */ /* 0x000fe200078e0210 */
[----:B------:R-:W-:-:S13]  /*0be0*/  ISETP.GE.AND P0, PT, R16, 0x1, PT ;  /* 0x000000011000780c */ /* 0x000fda0003f06270 */
[----:B------:R-:W-:Y:S05]  /*0bf0*/  @!P0 BRA `(.L_x_8) ;  /* 0x0000000000888947 */ /* 0x000fea0003800000 */
[----:B------:R-:W-:Y:S01]  /*0c00*/  BSSY.RECONVERGENT B1, `(.L_x_8) ;  /* 0x0000021000017945 */ /* 0x000fe20003800200 */
[----:B------:R-:W-:-:S07]  /*0c10*/  MOV R11, R3 ;  /* 0x00000003000b7202 */ /* 0x000fce0000000f00 */
.L_x_14:
[----:B------:R-:W-:Y:S01]  /*0c20*/  ISETP.GT.AND P0, PT, R11, R3, PT ;  /* 0x000000030b00720c */ /* 0x000fe20003f04270 */
[----:B------:R-:W-:-:S12]  /*0c30*/  BSSY.RECONVERGENT B2, `(.L_x_9) ;  /* 0x0000018000027945 */ /* 0x000fd80003800200 */
[----:B------:R-:W-:Y:S05]  /*0c40*/  @!P0 BRA `(.L_x_10) ;  /* 0x0000000000588947 */ /* 0x000fea0003800000 */
[----:B------:R-:W0:Y:S08]  /*0c50*/  LDC.64 R4, c[0x0][0x398] ;  /* 0x0000e600ff047b82 */ /* 0x000e300000000a00 */
[----:B------:R-:W1:Y:S01]  /*0c60*/  LDC.64 R8, c[0x0][0x398] ;  /* 0x0000e600ff087b82 */ /* 0x000e620000000a00 */
[----:B0-----:R-:W-:-:S06]  /*0c70*/  IMAD.WIDE R4, R11, 0x4, R4 ;  /* 0x000000040b047825 */ /* 0x001fcc00078e0204 */
[----:B------:R0:W5:Y:S01]  /*0c80*/  LDG.E R4, desc[UR36][R4.64] ;  /* 0x0000002404047981 */ /* 0x000162000c1e1900 */
[----:B------:R-:W-:-:S07]  /*0c90*/  IMAD.MOV.U32 R13, RZ, RZ, R11 ;  /* 0x000000ffff0d7224 */ /* 0x000fce00078e000b */
.L_x_13:
[----:B------:R-:W2:Y:S02]  /*0ca0*/  LDCU UR4, c[0x0][0x3a8] ;  /* 0x00007500ff0477ac */ /* 0x000ea40008000800 */
[----:B--2---:R-:W-:-:S05]  /*0cb0*/  IADD3 R10, PT, PT, R13, -UR4, RZ ;  /* 0x800000040d0a7c10 */ /* 0x004fca000fffe0ff */
[----:B-1----:R-:W-:-:S05]  /*0cc0*/  IMAD.WIDE R6, R10, 0x4, R8 ;  /* 0x000000040a067825 */ /* 0x002fca00078e0208 */
[----:B------:R-:W2:Y:S01]  /*0cd0*/  LDG.E R15, desc[UR36][R6.64] ;  /* 0x00000024060f7981 */ /* 0x000ea2000c1e1900 */
[----:B------:R-:W-:Y:S01]  /*0ce0*/  BSSY.RECONVERGENT B3, `(.L_x_11) ;  /* 0x0000009000037945 */ /* 0x000fe20003800200 */
[----:B------:R-:W-:Y:S02]  /*0cf0*/  ISETP.GT.AND P1, PT, R10, R3, PT ;  /* 0x000000030a00720c */ /* 0x000fe40003f24270 */
[----:B--2--5:R-:W-:Y:S01]  /*0d00*/  FSETP.GT.AND P0, PT, R4, R15, PT ;  /* 0x0000000f0400720b */ /* 0x024fe20003f04000 */
[----:B0-----:R-:W-:-:S12]  /*0d10*/  IMAD.WIDE R4, R13, 0x4, R8 ;  /* 0x000000040d047825 */ /* 0x001fd800078e0208 */
[----:B------:R-:W-:Y:S05]  /*0d20*/  @!P0 BRA `(.L_x_12) ;  /* 0x0000000000108947 */ /* 0x000fea0003800000 */
[----:B------:R-:W2:Y:S04]  /*0d30*/  LDG.E R13, desc[UR36][R4.64] ;  /* 0x00000024040d7981 */ /* 0x000ea8000c1e1900 */
[----:B------:R0:W-:Y:S04]  /*0d40*/  STG.E desc[UR36][R4.64], R15 ;  /* 0x0000000f04007986 */ /* 0x0001e8000c101924 */
[----:B--2---:R1:W-:Y:S01]  /*0d50*/  STG.E desc[UR36][R6.64], R13 ;  /* 0x0000000d06007986 */ /* 0x0043e2000c101924 */
[----:B0-----:R-:W-:-:S07]  /*0d60*/  IMAD.MOV.U32 R15, RZ, RZ, R13 ;  /* 0x000000ffff0f7224 */ /* 0x001fce00078e000d */
.L_x_12:
[----:B------:R-:W-:Y:S05]  /*0d70*/  BSYNC.RECONVERGENT B3 ;  /* 0x0000000000037941 */ /* 0x000fea0003800200 */
.L_x_11:
[----:B-1----:R-:W-:Y:S01]  /*0d80*/  MOV R13, R10 ;  /* 0x0000000a000d7202 */ /* 0x002fe20000000f00 */
[----:B------:R-:W-:Y:S01]  /*0d90*/  IMAD.MOV.U32 R4, RZ, RZ, R15 ;  /* 0x000000ffff047224 */ /* 0x000fe200078e000f */
[----:B------:R-:W-:Y:S06]  /*0da0*/  @P1 BRA `(.L_x_13) ;  /* 0xfffffffc00bc1947 */ /* 0x000fec000383ffff */
.L_x_10:
[----:B------:R-:W-:Y:S05]  /*0db0*/  BSYNC.RECONVERGENT B2 ;  /* 0x0000000000027941 */ /* 0x000fea0003800200 */
.L_x_9:
[----:B------:R-:W0:Y:S02]  /*0dc0*/  LDCU UR4, c[0x0][0x3a8] ;  /* 0x00007500ff0477ac */ /* 0x000e240008000800 */
[----:B0-----:R-:W-:-:S05]  /*0dd0*/  MOV R14, UR4 ;  /* 0x00000004000e7c02 */ /* 0x001fca0008000f00 */
[----:B------:R-:W-:-:S05]  /*0de0*/  IMAD.IADD R11, R11, 0x1, R14 ;  /* 0x000000010b0b7824 */ /* 0x000fca00078e020e */
[----:B------:R-:W-:-:S13]  /*0df0*/  ISETP.GE.AND P0, PT, R11, R0, PT ;  /* 0x000000000b00720c */ /* 0x000fda0003f06270 */
[----:B------:R-:W-:Y:S05]  /*0e00*/  @!P0 BRA `(.L_x_14) ;  /* 0xfffffffc00848947 */ /* 0x000fea000383ffff */
[----:B------:R-:W-:Y:S05]  /*0e10*/  BSYNC.RECONVERGENT B1 ;  /* 0x0000000000017941 */ /* 0x000fea0003800200 */
.L_x_8:
[----:B------:R-:W0:Y:S01]  /*0e20*/  LDCU UR6, c[0x0][0x390] ;  /* 0x00007200ff0677ac */ /* 0x000e220008000800 */
[----:B------:R-:W0:Y:S02]  /*0e30*/  LDCU.64 UR4, c[0x0][0x3b0] ;  /* 0x00007600ff0477ac */ /* 0x000e240008000a00 */
[----:B0-----:R-:W-:Y:S02]  /*0e40*/  UIMAD UR4, UR4, UR6, URZ ;  /* 0x00000006040472a4 */ /* 0x001fe4000f8e02ff */
[----:B------:R-:W-:-:S04]  /*0e50*/  UIMAD UR5, UR6, UR5, URZ ;  /* 0x00000005060572a4 */ /* 0x000fc8000f8e02ff */
[----:B------:R-:W-:-:S09]  /*0e60*/  UISETP.GE.AND UP0, UPT, UR4, UR5, UPT ;  /* 0x000000050400728c */ /* 0x000fd2000bf06270 */
[----:B------:R-:W-:Y:S05]  /*0e70*/  BRA.U UP0, `(.L_x_1) ;  /* 0x0000000d00b47547 */ /* 0x000fea000b800000 */
[----:B------:R-:W0:Y:S01]  /*0e80*/  LDC.64 R4, c[0x0][0x398] ;  /* 0x0000e600ff047b82 */ /* 0x000e220000000a00 */
[----:B------:R-:W1:Y:S01]  /*0e90*/  LDCU UR5, c[0x0][0x3ac] ;  /* 0x00007580ff0577ac */ /* 0x000e620008000800 */
[----:B0-----:R-:W-:-:S05]  /*0ea0*/  IMAD.WIDE R4, R3, 0x4, R4 ;  /* 0x0000000403047825 */ /* 0x001fca00078e0204 */
[----:B------:R0:W5:Y:S01]  /*0eb0*/  LDG.E R0, desc[UR36][R4.64] ;  /* 0x0000002404007981 */ /* 0x000162000c1e1900 */
[----:B------:R-:W-:Y:S01]  /*0ec0*/  IADD3 R15, PT, PT, R3, UR4, RZ ;  /* 0x00000004030f7c10 */ /* 0x000fe2000fffe0ff */
[----:B------:R-:W-:Y:S01]  /*0ed0*/  IMAD.MOV.U32 R19, RZ, RZ, RZ ;  /* 0x000000ffff137224 */ /* 0x000fe200078e00ff */
[----:B------:R-:W-:Y:S01]  /*0ee0*/  MOV R8, R3 ;  /* 0x0000000300087202 */ /* 0x000fe20000000f00 */
[----:B-1----:R-:W-:-:S07]  /*0ef0*/  IMAD R14, R14, UR5, RZ ;  /* 0x000000050e0e7c24 */ /* 0x002fce000f8e02ff */
.L_x_48:
[----:B0---4-:R-:W0:Y:S01]  /*0f00*/  LDC.64 R4, c[0x0][0x380] ;  /* 0x0000e000ff047b82 */ /* 0x011e220000000a00 */
[----:B-1----:R-:W1:Y:S01]  /*0f10*/  LDCU UR4, c[0x0][0x3b4] ;  /* 0x00007680ff0477ac */ /* 0x002e620008000800 */
[----:B------:R-:W1:Y:S01]  /*0f20*/  LDCU UR5, c[0x0][0x390] ;  /* 0x00007200ff0577ac */ /* 0x000e620008000800 */
[----:B0-----:R-:W-:-:S05]  /*0f30*/  IMAD.WIDE R4, R15, 0x4, R4 ;  /* 0x000000040f047825 */ /* 0x001fca00078e0204 */
[----:B------:R-:W2:Y:S01]  /*0f40*/  LDG.E R17, desc[UR36][R4.64] ;  /* 0x0000002404117981 */ /* 0x000ea2000c1e1900 */
[----:B-1----:R-:W-:Y:S01]  /*0f50*/  UIMAD UR4, UR5, UR4, URZ ;  /* 0x00000004050472a4 */ /* 0x002fe2000f8e02ff */
[----:B------:R-:W0:Y:S05]  /*0f60*/  S2R R6, SR_TID.X ;  /* 0x0000000000067919 */ /* 0x000e2a0000002100 */
[----:B------:R-:W-:Y:S01]  /*0f70*/  VIADD R20, R3, UR4 ;  /* 0x0000000403147c36 */ /* 0x000fe20008000000 */
[----:B------:R-:W1:Y:S01]  /*0f80*/  S2R R7, SR_CgaCtaId ;  /* 0x0000000000077919 */ /* 0x000e620000008800 */
[----:B------:R-:W-:Y:S05]  /*0f90*/  YIELD ;  /* 0x0000000000007946 */ /* 0x000fea0003800000 */
[----:B------:R-:W3:Y:S01]  /*0fa0*/  LDCU UR4, c[0x0][0x3d0] ;  /* 0x00007a00ff0477ac */ /* 0x000ee20008000800 */
[----:B0-----:R-:W-:-:S04]  /*0fb0*/  SHF.R.U32.HI R6, RZ, 0x3, R6 ;  /* 0x00000003ff067819 */ /* 0x001fc80000011606 */
[----:B------:R-:W-:Y:S02]  /*0fc0*/  LOP3.LUT R6, R6, 0x7c, RZ, 0xc0, !PT ;  /* 0x0000007c06067812 */ /* 0x000fe400078ec0ff */
[----:B--2--5:R-:W-:Y:S02]  /*0fd0*/  FSETP.GTU.AND P0, PT, R17, R0, PT ;  /* 0x000000001100720b */ /* 0x024fe40003f0c000 */
[----:B------:R-:W-:-:S04]  /*0fe0*/  MOV R0, 0x400 ;  /* 0x0000040000007802 */ /* 0x000fc80000000f00 */
[----:B-1----:R-:W-:-:S05]  /*0ff0*/  LEA R7, R7, R0, 0x18 ;  /* 0x0000000007077211 */ /* 0x002fca00078ec0ff */
[----:B------:R-:W-:Y:S02]  /*1000*/  IMAD.IADD R21, R6, 0x1, R7 ;  /* 0x0000000106157824 */ /* 0x000fe400078e0207 */
[----:B------:R-:W-:Y:S01]  /*1010*/  @!P0 IADD3 R19, PT, PT, R19, 0x1, RZ ;  /* 0x0000000113138810 */ /* 0x000fe20007ffe0ff */
[----:B------:R-:W0:Y:S03]  /*1020*/  @!P0 LDC.64 R10, c[0x0][0x3c0] ;  /* 0x0000f000ff0a8b82 */ /* 0x000e260000000a00 */
[----:B---3--:R-:W-:Y:S01]  /*1030*/  ISETP.NE.AND P1, PT, R19, UR4, PT ;  /* 0x0000000413007c0c */ /* 0x008fe2000bf25270 */
[----:B------:R-:W1:Y:S04]  /*1040*/  LDCU UR4, c[0x0][0x390] ;  /* 0x00007200ff0477ac */ /* 0x000e680008000800 */
[----:B------:R-:W2:Y:S08]  /*1050*/  LDC.64 R6, c[0x0][0x398] ;  /* 0x0000e600ff067b82 */ /* 0x000eb00000000a00 */
[----:B------:R-:W-:Y:S01]  /*1060*/  @!P1 MOV R12, 0x1 ;  /* 0x00000001000c9802 */ /* 0x000fe20000000f00 */
[----:B------:R-:W3:Y:S04]  /*1070*/  @!P0 LDC R9, c[0x0][0x3d4] ;  /* 0x0000f500ff098b82 */ /* 0x000ee80000000800 */
[----:B------:R-:W-:Y:S01]  /*1080*/  @!P1 STS [R21], R12 ;  /* 0x0000000c15009388 */ /* 0x000fe20000000800 */
[----:B0-----:R-:W-:-:S03]  /*1090*/  @!P0 IMAD.WIDE R10, R8, 0x4, R10 ;  /* 0x00000004080a8825 */ /* 0x001fc600078e020a */
[----:B------:R-:W0:Y:S04]  /*10a0*/  LDS R0, [R21] ;  /* 0x0000000015007984 */ /* 0x000e280000000800 */
[----:B------:R4:W-:Y:S01]  /*10b0*/  @!P0 STG.E desc[UR36][R10.64], R17 ;  /* 0x000000110a008986 */ /* 0x0009e2000c101924 */
[----:B--2---:R-:W-:Y:S01]  /*10c0*/  IMAD.WIDE R4, R3, 0x4, R6 ;  /* 0x0000000403047825 */ /* 0x004fe200078e0206 */
[----:B0-----:R-:W-:-:S13]  /*10d0*/  ISETP.NE.AND P2, PT, R0, 0x1, PT ;  /* 0x000000010000780c */ /* 0x001fda0003f45270 */
[----:B------:R4:W5:Y:S01]  /*10e0*/  @P2 LDG.E R13, desc[UR36][R4.64] ;  /* 0x00000024040d2981 */ /* 0x000962000c1e1900 */
[----:B-1----:R-:W-:Y:S01]  /*10f0*/  VIADD R15, R15, UR4 ;  /* 0x000000040f0f7c36 */ /* 0x002fe20008000000 */
[----:B------:R-:W-:Y:S01]  /*1100*/  BSSY.RECONVERGENT B1, `(.L_x_15) ;  /* 0x00000c2000017945 */ /* 0x000fe20003800200 */
[----:B---3--:R-:W-:-:S03]  /*1110*/  @!P0 IADD3 R8, PT, PT, R8, R9, RZ ;  /* 0x0000000908088210 */ /* 0x008fc60007ffe0ff */
[----:B------:R-:W-:Y:S01]  /*1120*/  ISETP.GE.AND P1, PT, R15, R20, PT ;  /* 0x000000140f00720c */ /* 0x000fe20003f26270 */
[----:B------:R-:W-:-:S12]  /*1130*/  @P2 BRA `(.L_x_16) ;  /* 0x0000000800f82947 */ /* 0x000fd80003800000 */
[----:B------:R-:W0:Y:S01]  /*1140*/  LDCU UR4, c[0x0][0x3d4] ;  /* 0x00007a80ff0477ac */ /* 0x000e220008000800 */
[----:B------:R1:W-:Y:S01]  /*1150*/  STS [R21], RZ ;  /* 0x000000ff15007388 */ /* 0x0003e20000000800 */
[----:B------:R-:W-:Y:S01]  /*1160*/  BSSY.RECONVERGENT B2, `(.L_x_17) ;  /* 0x0000023000027945 */ /* 0x000fe20003800200 */
[----:B0-----:R-:W-:-:S05]  /*1170*/  IMAD R24, R19, UR4, RZ ;  /* 0x0000000413187c24 */ /* 0x001fca000f8e02ff */
[----:B------:R-:W-:Y:S02]  /*1180*/  ISETP.GE.AND P0, PT, R24, 0x1, PT ;  /* 0x000000011800780c */ /* 0x000fe40003f06270 */
[----:B------:R-:W-:-:S11]  /*1190*/  IADD3 R0, PT, PT, R3, R24, RZ ;  /* 0x0000001803007210 */ /* 0x000fd60007ffe0ff */
[----:B-1----:R-:W-:Y:S05]  /*11a0*/  @!P0 BRA `(.L_x_18) ;  /* 0x0000000000788947 */ /* 0x002fea0003800000 */
[----:B----4-:R-:W-:-:S07]  /*11b0*/  IMAD.MOV.U32 R17, RZ, RZ, R3 ;  /* 0x000000ffff117224 */ /* 0x010fce00078e0003 */
.L_x_22:
[----:B------:R-:W-:Y:S01]  /*11c0*/  ISETP.GT.AND P0, PT, R17, R3, PT ;  /* 0x000000031100720c */ /* 0x000fe20003f04270 */
[----:B------:R-:W-:-:S12]  /*11d0*/  BSSY.RECONVERGENT B3, `(.L_x_19) ;  /* 0x0000017000037945 */ /* 0x000fd80003800200 */
[----:B-1----:R-:W-:Y:S05]  /*11e0*/  @!P0 BRA `(.L_x_20) ;  /* 0x0000000000548947 */ /* 0x002fea0003800000 */
[----:B------:R-:W0:Y:S01]  /*11f0*/  LDC.64 R10, c[0x0][0x3c0] ;  /* 0x0000f000ff0a7b82 */ /* 0x000e220000000a00 */
[----:B------:R-:W1:Y:S07]  /*1200*/  LDCU UR4, c[0x0][0x3d4] ;  /* 0x00007a80ff0477ac */ /* 0x000e6e0008000800 */
[----:B------:R-:W2:Y:S01]  /*1210*/  LDC.64 R8, c[0x0][0x3c0] ;  /* 0x0000f000ff087b82 */ /* 0x000ea20000000a00 */
[----:B0-----:R-:W-:-:S05]  /*1220*/  IMAD.WIDE R10, R17, 0x4, R10 ;  /* 0x00000004110a7825 */ /* 0x001fca00078e020a */
[----:B------:R0:W5:Y:S01]  /*1230*/  LDG.E R19, desc[UR36][R10.64] ;  /* 0x000000240a137981 */ /* 0x000162000c1e1900 */
[----:B------:R-:W-:Y:S02]  /*1240*/  MOV R20, R17 ;  /* 0x0000001100147202 */ /* 0x000fe40000000f00 */
[----:B-12---:R-:W-:-:S07]  /*1250*/  IADD3 R21, PT, PT, R17, -UR4, RZ ;  /* 0x8000000411157c10 */ /* 0x006fce000fffe0ff */
.L_x_21:
[--C-:B01----:R-:W-:Y:S01]  /*1260*/  IMAD.WIDE R10, R21, 0x4, R8.reuse ;  /* 0x00000004150a7825 */ /* 0x103fe200078e0208 */
[----:B------:R-:W0:Y:S04]  /*1270*/  LDCU UR4, c[0x0][0x3d4] ;  /* 0x00007a80ff0477ac */ /* 0x000e280008000800 */
[----:B------:R-:W2:Y:S01]  /*1280*/  LDG.E R22, desc[UR36][R10.64] ;  /* 0x000000240a167981 */ /* 0x000ea2000c1e1900 */
[----:B-----5:R-:W-:Y:S01]  /*1290*/  IMAD.WIDE R12, R20, 0x4, R8 ;  /* 0x00000004140c7825 */ /* 0x020fe200078e0208 */
[----:B--2---:R-:W-:-:S13]  /*12a0*/  FSETP.GEU.AND P0, PT, R19, R22, PT ;  /* 0x000000161300720b */ /* 0x004fda0003f0e000 */
[----:B------:R-:W2:Y:S01]  /*12b0*/  @!P0 LDG.E R23, desc[UR36][R12.64] ;  /* 0x000000240c178981 */ /* 0x000ea2000c1e1900 */
[----:B0-----:R-:W-:Y:S01]  /*12c0*/  VIADD R20, R20, -UR4 ;  /* 0x8000000414147c36 */ /* 0x001fe20008000000 */
[----:B------:R-:W-:Y:S02]  /*12d0*/  IADD3 R21, PT, PT, R21, -UR4, RZ ;  /* 0x8000000415157c10 */ /* 0x000fe4000fffe0ff */
[----:B------:R0:W-:Y:S02]  /*12e0*/  @!P0 STG.E desc[UR36][R12.64], R22 ;  /* 0x000000160c008986 */ /* 0x0001e4000c101924 */
[----:B------:R-:W-:Y:S02]  /*12f0*/  ISETP.GT.AND P2, PT, R20, R3, PT ;  /* 0x000000031400720c */ /* 0x000fe40003f44270 */
[----:B--2---:R1:W-:Y:S01]  /*1300*/  @!P0 STG.E desc[UR36][R10.64], R23 ;  /* 0x000000170a008986 */ /* 0x0043e2000c101924 */
[----:B0-----:R-:W-:-:S05]  /*1310*/  @!P0 MOV R22, R23 ;  /* 0x0000001700168202 */ /* 0x001fca0000000f00 */
[----:B------:R-:W-:-:S05]  /*1320*/  IMAD.MOV.U32 R19, RZ, RZ, R22 ;  /* 0x000000ffff137224 */ /* 0x000fca00078e0016 */
[----:B------:R-:W-:Y:S05]  /*1330*/  @P2 BRA `(.L_x_21) ;  /* 0xfffffffc00c82947 */ /* 0x000fea000383ffff */
.L_x_20:
[----:B------:R-:W-:Y:S05]  /*1340*/  BSYNC.RECONVERGENT B3 ;  /* 0x0000000000037941 */ /* 0x000fea0003800200 */
.L_x_19:
[----:B------:R-:W0:Y:S02]  /*1350*/  LDCU UR4, c[0x0][0x3d4] ;  /* 0x00007a80ff0477ac */ /* 0x000e240008000800 */
[----:B0-----:R-:W-:-:S04]  /*1360*/  IADD3 R17, PT, PT, R17, UR4, RZ ;  /* 0x0000000411117c10 */ /* 0x001fc8000fffe0ff */
[----:B------:R-:W-:-:S13]  /*1370*/  ISETP.GE.AND P0, PT, R17, R0, PT ;  /* 0x000000001100720c */ /* 0x000fda0003f06270 */
[----:B------:R-:W-:Y:S05]  /*1380*/  @!P0 BRA `(.L_x_22) ;  /* 0xfffffffc008c8947 */ /* 0x000fea000383ffff */
.L_x_18:
[----:B------:R-:W-:Y:S05]  /*1390*/  BSYNC.RECONVERGENT B2 ;  /* 0x0000000000027941 */ /* 0x000fea0003800200 */
.L_x_17:
[----:B-----5:R0:W5:Y:S01]  /*13a0*/  LDG.E R13, desc[UR36][R4.64] ;  /* 0x00000024040d7981 */ /* 0x020162000c1e1900 */
[----:B------:R-:W-:Y:S01]  /*13b0*/  ISETP.GE.AND P0, PT, R24, 0x1, PT ;  /* 0x000000011800780c */ /* 0x000fe20003f06270 */
[----:B------:R-:W-:Y:S02]  /*13c0*/  HFMA2 R19, -RZ, RZ, 0, 0 ;  /* 0x00000000ff137431 */ /* 0x000fe400000001ff */
[----:B------:R-:W-:-:S10]  /*13d0*/  IMAD.MOV.U32 R8, RZ, RZ, R3 ;  /* 0x000000ffff087224 */ /* 0x000fd400078e0003 */
[----:B0-----:R-:W-:Y:S05]  /*13e0*/  @!P0 BRA `(.L_x_16) ;  /* 0x00000008004c8947 */ /* 0x001fea0003800000 */
[----:B----4-:R-:W-:-:S07]  /*13f0*/  MOV R17, R3 ;  /* 0x0000000300117202 */ /* 0x010fce0000000f00 */
.L_x_47:
[----:B01----:R-:W0:Y:S02]  /*1400*/  LDC.64 R10, c[0x0][0x3c0] ;  /* 0x0000f000ff0a7b82 */ /* 0x003e240000000a00 */
[----:B0-----:R-:W-:-:S06]  /*1410*/  IMAD.WIDE R10, R17, 0x4, R10 ;  /* 0x00000004110a7825 */ /* 0x001fcc00078e020a */
[----:B------:R-:W2:Y:S01]  /*1420*/  LDG.E R10, desc[UR36][R10.64] ;  /* 0x000000240a0a7981 */ /* 0x000ea2000c1e1900 */
[----:B------:R-:W-:Y:S02]  /*1430*/  MOV R8, R3 ;  /* 0x0000000300087202 */ /* 0x000fe40000000f00 */
[----:B--2--5:R-:W-:-:S13]  /*1440*/  FSETP.GTU.AND P0, PT, R10, R13, PT ;  /* 0x0000000d0a00720b */ /* 0x024fda0003f0c000 */
[----:B------:R-:W-:Y:S05]  /*1450*/  @P0 BRA `(.L_x_16) ;  /* 0x0000000800300947 */ /* 0x000fea0003800000 */
[----:B------:R0:W-:Y:S01]  /*1460*/  STG.E desc[UR36][R4.64], R10 ;  /* 0x0000000a04007986 */ /* 0x0001e2000c101924 */
[----:B------:R-:W-:Y:S01]  /*1470*/  ISETP.GE.AND P0, PT, R14, 0x1, PT ;  /* 0x000000010e00780c */ /* 0x000fe20003f06270 */
[----:B------:R-:W-:Y:S01]  /*1480*/  BSSY.RECONVERGENT B2, `(.L_x_23) ;  /* 0x0000026000027945 */ /* 0x000fe20003800200 */
[----:B------:R-:W-:Y:S01]  /*1490*/  IMAD.MOV.U32 R13, RZ, RZ, R10 ;  /* 0x000000ffff0d7224 */ /* 0x000fe200078e000a */
[----:B------:R-:W-:-:S10]  /*14a0*/  IADD3 R22, PT, PT, R3, R14, RZ ;  /* 0x0000000e03167210 */ /* 0x000fd40007ffe0ff */
[----:B0-----:R-:W-:Y:S05]  /*14b0*/  @!P0 BRA `(.L_x_24) ;  /* 0x0000000000888947 */ /* 0x001fea0003800000 */
[----:B------:R-:W-:Y:S01]  /*14c0*/  BSSY.RECONVERGENT B3, `(.L_x_25) ;  /* 0x0000020000037945 */ /* 0x000fe20003800200 */
[----:B------:R-:W-:-:S07]  /*14d0*/  MOV R20, R3 ;  /* 0x0000000300147202 */ /* 0x000fce0000000f00 */
.L_x_31:
[----:B------:R-:W-:Y:S01]  /*14e0*/  ISETP.GT.AND P0, PT, R20, R3, PT ;  /* 0x000000031400720c */ /* 0x000fe20003f04270 */
[----:B------:R-:W-:-:S12]  /*14f0*/  BSSY.RECONVERGENT B4, `(.L_x_26) ;  /* 0x0000018000047945 */ /* 0x000fd80003800200 */
[----:B-1----:R-:W-:Y:S05]  /*1500*/  @!P0 BRA `(.L_x_27) ;  /* 0x0000000000588947 */ /* 0x002fea0003800000 */
[----:B------:R-:W0:Y:S08]  /*1510*/  LDC.64 R8, c[0x0][0x398] ;  /* 0x0000e600ff087b82 */ /* 0x000e300000000a00 */
[----:B------:R-:W1:Y:S01]  /*1520*/  LDC.64 R10, c[0x0][0x398] ;  /* 0x0000e600ff0a7b82 */ /* 0x000e620000000a00 */
[----:B0-----:R-:W-:-:S05]  /*1530*/  IMAD.WIDE R8, R20, 0x4, R8 ;  /* 0x0000000414087825 */ /* 0x001fca00078e0208 */
[----:B------:R0:W5:Y:S01]  /*1540*/  LDG.E R12, desc[UR36][R8.64] ;  /* 0x00000024080c7981 */ /* 0x000162000c1e1900 */
[----:B------:R-:W-:-:S07]  /*1550*/  IMAD.MOV.U32 R13, RZ, RZ, R20 ;  /* 0x000000ffff0d7224 */ /* 0x000fce00078e0014 */
.L_x_30:
[----:B------:R-:W2:Y:S02]  /*1560*/  LDCU UR4, c[0x0][0x3a8] ;  /* 0x00007500ff0477ac */ /* 0x000ea40008000800 */
[----:B--2---:R-:W-:-:S05]  /*1570*/  IADD3 R21, PT, PT, R13, -UR4, RZ ;  /* 0x800000040d157c10 */ /* 0x004fca000fffe0ff */
[----:B01----:R-:W-:-:S05]  /*1580*/  IMAD.WIDE R8, R21, 0x4, R10 ;  /* 0x0000000415087825 */ /* 0x003fca00078e020a */
[----:B------:R-:W2:Y:S01]  /*1590*/  LDG.E R23, desc[UR36][R8.64] ;  /* 0x0000002408177981 */ /* 0x000ea2000c1e1900 */
[----:B------:R-:W-:Y:S01]  /*15a0*/  BSSY.RECONVERGENT B5, `(.L_x_28) ;  /* 0x0000009000057945 */ /* 0x000fe20003800200 */
[----:B------:R-:W-:Y:S02]  /*15b0*/  ISETP.GT.AND P2, PT, R21, R3, PT ;  /* 0x000000031500720c */ /* 0x000fe40003f44270 */
[----:B--2--5:R-:W-:Y:S01]  /*15c0*/  FSETP.GT.AND P0, PT, R12, R23, PT ;  /* 0x000000170c00720b */ /* 0x024fe20003f04000 */
[----:B------:R-:W-:-:S12]  /*15d0*/  IMAD.WIDE R12, R13, 0x4, R10 ;  /* 0x000000040d0c7825 */ /* 0x000fd800078e020a */
[----:B------:R-:W-:Y:S05]  /*15e0*/  @!P0 BRA `(.L_x_29) ;  /* 0x0000000000108947 */ /* 0x000fea0003800000 */
[----:B------:R-:W2:Y:S04]  /*15f0*/  LDG.E R25, desc[UR36][R12.64] ;  /* 0x000000240c197981 */ /* 0x000ea8000c1e1900 */
[----:B------:R0:W-:Y:S04]  /*1600*/  STG.E desc[UR36][R12.64], R23 ;  /* 0x000000170c007986 */ /* 0x0001e8000c101924 */
[----:B--2---:R1:W-:Y:S01]  /*1610*/  STG.E desc[UR36][R8.64], R25 ;  /* 0x0000001908007986 */ /* 0x0043e2000c101924 */
[----:B0-----:R-:W-:-:S07]  /*1620*/  MOV R23, R25 ;  /* 0x0000001900177202 */ /* 0x001fce0000000f00 */
.L_x_29:
[----:B------:R-:W-:Y:S05]  /*1630*/  BSYNC.RECONVERGENT B5 ;  /* 0x0000000000057941 */ /* 0x000fea0003800200 */
.L_x_28:
[----:B------:R-:W-:Y:S01]  /*1640*/  IMAD.MOV.U32 R13, RZ, RZ, R21 ;  /* 0x000000ffff0d7224 */ /* 0x000fe200078e0015 */
[----:B------:R-:W-:Y:S01]  /*1650*/  MOV R12, R23 ;  /* 0x00000017000c7202 */ /* 0x000fe20000000f00 */
[----:B------:R-:W-:Y:S06]  /*1660*/  @P2 BRA `(.L_x_30) ;  /* 0xfffffffc00bc2947 */ /* 0x000fec000383ffff */
.L_x_27:
[----:B------:R-:W-:Y:S05]  /*1670*/  BSYNC.RECONVERGENT B4 ;  /* 0x0000000000047941 */ /* 0x000fea0003800200 */
.L_x_26:
[----:B------:R-:W0:Y:S02]  /*1680*/  LDCU UR4, c[0x0][0x3a8] ;  /* 0x00007500ff0477ac */ /* 0x000e240008000800 */
[----:B0-----:R-:W-:-:S04]  /*1690*/  IADD3 R20, PT, PT, R20, UR4, RZ ;  /* 0x0000000414147c10 */ /* 0x001fc8000fffe0ff */
[----:B------:R-:W-:-:S13]  /*16a0*/  ISETP.GE.AND P0, PT, R20, R22, PT ;  /* 0x000000161400720c */ /* 0x000fda0003f06270 */
[----:B------:R-:W-:Y:S05]  /*16b0*/  @!P0 BRA `(.L_x_31) ;  /* 0xfffffffc00888947 */ /* 0x000fea000383ffff */
[----:B------:R-:W-:Y:S05]  /*16c0*/  BSYNC.RECONVERGENT B3 ;  /* 0x0000000000037941 */ /* 0x000fea0003800200 */
.L_x_25:
[----:B------:R0:W5:Y:S02]  /*16d0*/  LDG.E R13, desc[UR36][R4.64] ;  /* 0x00000024040d7981 */ /* 0x000164000c1e1900 */
.L_x_24:
[----:B------:R-:W-:Y:S05]  /*16e0*/  BSYNC.RECONVERGENT B2 ;  /* 0x0000000000027941 */ /* 0x000fea0003800200 */
.L_x_23:
[----:B-1----:R-:W-:Y:S01]  /*16f0*/  IMAD.WIDE R8, R14, 0x4, R4 ;  /* 0x000000040e087825 */ /* 0x002fe200078e0204 */
[----:B------:R-:W1:Y:S01]  /*1700*/  LDC R11, c[0x0][0x3b0] ;  /* 0x0000ec00ff0b7b82 */ /* 0x000e620000000800 */
[----:B------:R-:W1:Y:S03]  /*1710*/  LDCU UR4, c[0x0][0x3ac] ;  /* 0x00007580ff0477ac */ /* 0x000e660008000800 */
[----:B------:R-:W2:Y:S01]  /*1720*/  LDG.E R10, desc[UR36][R8.64] ;  /* 0x00000024080a7981 */ /* 0x000ea2000c1e1900 */
[----:B------:R-:W-:Y:S01]  /*1730*/  BSSY.RECONVERGENT B3, `(.L_x_32) ;  /* 0x0000059000037945 */ /* 0x000fe20003800200 */
[----:B--2--5:R-:W-:-:S04]  /*1740*/  FSETP.GEU.AND P0, PT, R13, R10, PT ;  /* 0x0000000a0d00720b */ /* 0x024fc80003f0e000 */
[----:B-1----:R-:W-:-:S13]  /*1750*/  ISETP.LT.OR P0, PT, R11, UR4, P0 ;  /* 0x000000040b007c0c */ /* 0x002fda0008701670 */
[----:B------:R-:W-:Y:S05]  /*1760*/  @P0 BRA `(.L_x_33) ;  /* 0x0000000400540947 */ /* 0x000fea0003800000 */
[----:B------:R-:W1:Y:S01]  /*1770*/  LDCU UR4, c[0x0][0x3ac] ;  /* 0x00007580ff0477ac */ /* 0x000e620008000800 */
[----:B------:R-:W-:Y:S01]  /*1780*/  BSSY.RECONVERGENT B2, `(.L_x_34) ;  /* 0x0000052000027945 */ /* 0x000fe20003800200 */
[----:B-1----:R-:W-:-:S07]  /*1790*/  IMAD.U32 R21, RZ, RZ, UR4 ;  /* 0x00000004ff157e24 */ /* 0x002fce000f8e00ff */
.L_x_46:
[----:B------:R-:W1:Y:S01]  /*17a0*/  LDCU UR4, c[0x0][0x3a8] ;  /* 0x00007500ff0477ac */ /* 0x000e620008000800 */
[----:B------:R-:W-:Y:S01]  /*17b0*/  SHF.L.U32 R10, R21, 0x1, RZ ;  /* 0x00000001150a7819 */ /* 0x000fe200000006ff */
[----:B------:R-:W-:Y:S01]  /*17c0*/  BSSY.RECONVERGENT B4, `(.L_x_35) ;  /* 0x000001c000047945 */ /* 0x000fe20003800200 */
[----:B------:R-:W-:Y:S02]  /*17d0*/  IADD3 R24, PT, PT, R3, R16, RZ ;  /* 0x0000001003187210 */ /* 0x000fe40007ffe0ff */
[----:B------:R-:W-:Y:S01]  /*17e0*/  MOV R23, R21 ;  /* 0x0000001500177202 */ /* 0x000fe20000000f00 */
[----:B------:R-:W-:Y:S01]  /*17f0*/  IMAD.MOV.U32 R21, RZ, RZ, R10 ;  /* 0x000000ffff157224 */ /* 0x000fe200078e000a */
[----:B------:R-:W-:Y:S01]  /*1800*/  MOV R25, R22 ;  /* 0x0000001600197202 */ /* 0x000fe20000000f00 */
[----:B-1----:R-:W-:-:S04]  /*1810*/  IMAD R20, R10, UR4, RZ ;  /* 0x000000040a147c24 */ /* 0x002fc8000f8e02ff */
[----:B------:R-:W-:-:S05]  /*1820*/  IMAD.IADD R11, R3, 0x1, R20 ;  /* 0x00000001030b7824 */ /* 0x000fca00078e0214 */
[----:B------:R-:W-:-:S04]  /*1830*/  VIMNMX R28, PT, PT, R24, R11, PT ;  /* 0x0000000b181c7248 */ /* 0x000fc80003fe0100 */
[----:B------:R-:W-:Y:S02]  /*1840*/  ISETP.GT.AND P0, PT, R28, R22, PT ;  /* 0x000000161c00720c */ /* 0x000fe40003f04270 */
[----:B------:R-:W-:-:S11]  /*1850*/  MOV R22, R11 ;  /* 0x0000000b00167202 */ /* 0x000fd60000000f00 */
[----:B------:R-:W-:Y:S05]  /*1860*/  @!P0 BRA `(.L_x_36) ;  /* 0x0000000000448947 */ /* 0x000fea0003800000 */
[----:B------:R-:W1:Y:S02]  /*1870*/  LDCU UR4, c[0x0][0x3a8] ;  /* 0x00007500ff0477ac */ /* 0x000e640008000800 */
[----:B-1----:R-:W-:-:S07]  /*1880*/  MOV R26, UR4 ;  /* 0x00000004001a7c02 */ /* 0x002fce0008000f00 */
.L_x_37:
[----:B------:R-:W1:Y:S01]  /*1890*/  LDC.64 R12, c[0x0][0x398] ;  /* 0x0000e600ff0c7b82 */ /* 0x000e620000000a00 */
[C---:B------:R-:W-:Y:S02]  /*18a0*/  IMAD.IADD R27, R25.reuse, 0x1, -R26 ;  /* 0x00000001191b7824 */ /* 0x040fe400078e0a1a */
[----:B-1----:R-:W-:-:S04]  /*18b0*/  IMAD.WIDE R10, R25, 0x4, R12 ;  /* 0x00000004190a7825 */ /* 0x002fc800078e020c */
[----:B------:R-:W-:Y:S02]  /*18c0*/  IMAD.WIDE R12, R27, 0x4, R12 ;  /* 0x000000041b0c7825 */ /* 0x000fe400078e020c */
[----:B------:R-:W2:Y:S04]  /*18d0*/  LDG.E R27, desc[UR36][R10.64] ;  /* 0x000000240a1b7981 */ /* 0x000ea8000c1e1900 */
[----:B------:R-:W2:Y:S02]  /*18e0*/  LDG.E R29, desc[UR36][R12.64] ;  /* 0x000000240c1d7981 */ /* 0x000ea4000c1e1900 */
[----:B--2---:R-:W-:-:S13]  /*18f0*/  FSETP.GT.AND P0, PT, R27, R29, PT ;  /* 0x0000001d1b00720b */ /* 0x004fda0003f04000 */
[----:B------:R-:W-:Y:S05]  /*1900*/  @!P0 BRA `(.L_x_36) ;  /* 0x00000000001c8947 */ /* 0x000fea0003800000 */
[----:B------:R-:W1:Y:S01]  /*1910*/  LDC R30, c[0x0][0x3a8] ;  /* 0x0000ea00ff1e7b82 */ /* 0x000e620000000800 */
[----:B------:R2:W-:Y:S04]  /*1920*/  STG.E desc[UR36][R10.64], R29 ;  /* 0x0000001d0a007986 */ /* 0x0005e8000c101924 */
[----:B------:R2:W-:Y:S01]  /*1930*/  STG.E desc[UR36][R12.64], R27 ;  /* 0x0000001b0c007986 */ /* 0x0005e2000c101924 */
[----:B-1----:R-:W-:Y:S02]  /*1940*/  IADD3 R25, PT, PT, R25, R30, RZ ;  /* 0x0000001e19197210 */ /* 0x002fe40007ffe0ff */
[----:B------:R-:W-:Y:S02]  /*1950*/  LEA R26, R30, R26, 0x1 ;  /* 0x0000001a1e1a7211 */ /* 0x000fe400078e08ff */
[----:B------:R-:W-:-:S13]  /*1960*/  ISETP.GE.AND P0, PT, R25, R28, PT ;  /* 0x0000001c1900720c */ /* 0x000fda0003f06270 */
[----:B--2---:R-:W-:Y:S05]  /*1970*/  @!P0 BRA `(.L_x_37) ;  /* 0xfffffffc00c48947 */ /* 0x004fea000383ffff */
.L_x_36:
[----:B------:R-:W-:Y:S05]  /*1980*/  BSYNC.RECONVERGENT B4 ;  /* 0x0000000000047941 */ /* 0x000fea0003800200 */
.L_x_35:
[----:B------:R-:W-:Y:S01]  /*1990*/  ISETP.GE.AND P0, PT, R16, 0x1, PT ;  /* 0x000000011000780c */ /* 0x000fe20003f06270 */
[----:B------:R-:W-:Y:S03]  /*19a0*/  BSSY.RECONVERGENT B4, `(.L_x_38) ;  /* 0x0000027000047945 */ /* 0x000fe60003800200 */
[----:B------:R-:W-:-:S13]  /*19b0*/  ISETP.LT.OR P0, PT, R23, 0x2, !P0 ;  /* 0x000000021700780c */ /* 0x000fda0004701670 */
[----:B------:R-:W-:Y:S05]  /*19c0*/  @P0 BRA `(.L_x_39) ;  /* 0x0000000000900947 */ /* 0x000fea0003800000 */
[----:B------:R-:W-:-:S04]  /*19d0*/  VIMNMX R28, PT, PT, R24, R22, PT ;  /* 0x00000016181c7248 */ /* 0x000fc80003fe0100 */
[----:B------:R-:W-:-:S13]  /*19e0*/  ISETP.GT.AND P2, PT, R28, RZ, PT ;  /* 0x000000ff1c00720c */ /* 0x000fda0003f44270 */
.L_x_45:
[----:B------:R-:W-:Y:S01]  /*19f0*/  BSSY.RECONVERGENT B5, `(.L_x_40) ;  /* 0x000001f000057945 */ /* 0x000fe20003800200 */
[--C-:B------:R-:W-:Y:S01]  /*1a00*/  IMAD.MOV.U32 R29, RZ, RZ, R23.reuse ;  /* 0x000000ffff1d7224 */ /* 0x100fe200078e0017 */
[----:B------:R-:W-:Y:S02]  /*1a10*/  SHF.R.U32.HI R23, RZ, 0x1, R23 ;  /* 0x00000001ff177819 */ /* 0x000fe40000011617 */
[----:B------:R-:W-:Y:S05]  /*1a20*/  @!P2 BRA `(.L_x_41) ;  /* 0x00000000006ca947 */ /* 0x000fea0003800000 */
[----:B------:R-:W1:Y:S02]  /*1a30*/  LDCU UR4, c[0x0][0x3a8] ;  /* 0x00007500ff0477ac */ /* 0x000e640008000800 */
[----:B-1----:R-:W-:-:S05]  /*1a40*/  IMAD R30, R23, UR4, RZ ;  /* 0x00000004171e7c24 */ /* 0x002fca000f8e02ff */
[----:B------:R-:W-:-:S13]  /*1a50*/  ISETP.GE.AND P0, PT, R30, 0x1, PT ;  /* 0x000000011e00780c */ /* 0x000fda0003f06270 */
[----:B------:R-:W-:Y:S05]  /*1a60*/  @!P0 BRA `(.L_x_41) ;  /* 0x00000000005c8947 */ /* 0x000fea0003800000 */
[----:B------:R-:W-:Y:S01]  /*1a70*/  HFMA2 R25, -RZ, RZ, 0, 0 ;  /* 0x00000000ff197431 */ /* 0x000fe200000001ff */
[----:B------:R-:W-:-:S07]  /*1a80*/  VIADDMNMX R31, R30, R3, R24, PT ;  /* 0x000000031e1f7246 */ /* 0x000fce0003800118 */
.L_x_44:
[----:B------:R-:W-:Y:S01]  /*1a90*/  BSSY.RECONVERGENT B6, `(.L_x_42) ;  /* 0x0000011000067945 */ /* 0x000fe20003800200 */
[----:B------:R-:W-:-:S07]  /*1aa0*/  MOV R26, R3 ;  /* 0x00000003001a7202 */ /* 0x000fce0000000f00 */
.L_x_43:
[----:B------:R-:W1:Y:S01]  /*1ab0*/  LDC.64 R10, c[0x0][0x398] ;  /* 0x0000e600ff0a7b82 */ /* 0x000e620000000a00 */
[----:B------:R-:W-:Y:S01]  /*1ac0*/  IMAD.IADD R27, R26, 0x1, R25 ;  /* 0x000000011a1b7824 */ /* 0x000fe200078e0219 */
[----:B------:R-:W2:Y:S03]  /*1ad0*/  LDCU UR4, c[0x0][0x3a8] ;  /* 0x00007500ff0477ac */ /* 0x000ea60008000800 */
[----:B-1----:R-:W-:-:S05]  /*1ae0*/  IMAD.WIDE R10, R27, 0x4, R10 ;  /* 0x000000041b0a7825 */ /* 0x002fca00078e020a */
[----:B------:R-:W3:Y:S01]  /*1af0*/  LDG.E R33, desc[UR36][R10.64] ;  /* 0x000000240a217981 */ /* 0x000ee2000c1e1900 */
[----:B------:R-:W-:-:S05]  /*1b00*/  IMAD.WIDE.U32 R12, R30, 0x4, R10 ;  /* 0x000000041e0c7825 */ /* 0x000fca00078e000a */
[----:B------:R-:W3:Y:S01]  /*1b10*/  LDG.E R32, desc[UR36][R12.64] ;  /* 0x000000240c207981 */ /* 0x000ee2000c1e1900 */
[----:B------:R-:W-:Y:S02]  /*1b20*/  IADD3 R27, PT, PT, R30, R27, RZ ;  /* 0x0000001b1e1b7210 */ /* 0x000fe40007ffe0ff */
[----:B--2---:R-:W-:Y:S02]  /*1b30*/  IADD3 R26, PT, PT, R26, UR4, RZ ;  /* 0x000000041a1a7c10 */ /* 0x004fe4000fffe0ff */
[----:B---3--:R-:W-:-:S04]  /*1b40*/  FSETP.GEU.AND P0, PT, R33, R32, PT ;  /* 0x000000202100720b */ /* 0x008fc80003f0e000 */
[----:B------:R-:W-:-:S13]  /*1b50*/  ISETP.GE.OR P0, PT, R27, R24, P0 ;  /* 0x000000181b00720c */ /* 0x000fda0000706670 */
[----:B------:R1:W-:Y:S04]  /*1b60*/  @!P0 STG.E desc[UR36][R10.64], R32 ;  /* 0x000000200a008986 */ /* 0x0003e8000c101924 */
[----:B------:R1:W-:Y:S01]  /*1b70*/  @!P0 STG.E desc[UR36][R12.64], R33 ;  /* 0x000000210c008986 */ /* 0x0003e2000c101924 */
[----:B------:R-:W-:-:S13]  /*1b80*/  ISETP.GE.AND P0, PT, R26, R31, PT ;  /* 0x0000001f1a00720c */ /* 0x000fda0003f06270 */
[----:B-1----:R-:W-:Y:S05]  /*1b90*/  @!P0 BRA `(.L_x_43) ;  /* 0xfffffffc00c48947 */ /* 0x002fea000383ffff */
[----:B------:R-:W-:Y:S05]  /*1ba0*/  BSYNC.RECONVERGENT B6 ;  /* 0x0000000000067941 */ /* 0x000fea0003800200 */
.L_x_42:
[----:B------:R-:W-:-:S05]  /*1bb0*/  IMAD R25, R30, 0x2, R25 ;  /* 0x000000021e197824 */ /* 0x000fca00078e0219 */
[----:B------:R-:W-:-:S13]  /*1bc0*/  ISETP.GE.AND P0, PT, R25, R28, PT ;  /* 0x0000001c1900720c */ /* 0x000fda0003f06270 */
[----:B------:R-:W-:Y:S05]  /*1bd0*/  @!P0 BRA `(.L_x_44) ;  /* 0xfffffffc00ac8947 */ /* 0x000fea000383ffff */
.L_x_41:
[----:B------:R-:W-:Y:S05]  /*1be0*/  BSYNC.RECONVERGENT B5 ;  /* 0x0000000000057941 */ /* 0x000fea0003800200 */
.L_x_40:
[----:B------:R-:W-:-:S13]  /*1bf0*/  ISETP.GE.U32.AND P0, PT, R29, 0x4, PT ;  /* 0x000000041d00780c */ /* 0x000fda0003f06070 */
[----:B------:R-:W-:Y:S05]  /*1c00*/  @P0 BRA `(.L_x_45) ;  /* 0xfffffffc00780947 */ /* 0x000fea000383ffff */
.L_x_39:
[----:B------:R-:W-:Y:S05]  /*1c10*/  BSYNC.RECONVERGENT B4 ;  /* 0x0000000000047941 */ /* 0x000fea0003800200 */
.L_x_38:
[----:B------:R-:W-:Y:S01]  /*1c20*/  IMAD.WIDE R10, R3, 0x4, R6 ;  /* 0x00000004030a7825 */ /* 0x000fe200078e0206 */
[----:B------:R1:W2:Y:S01]  /*1c30*/  LDG.E R12, desc[UR36][R8.64] ;  /* 0x00000024080c7981 */ /* 0x0002a2000c1e1900 */
[----:B------:R-:W3:Y:S02]  /*1c40*/  LDCU UR4, c[0x0][0x3b0] ;  /* 0x00007600ff0477ac */ /* 0x000ee40008000800 */
[----:B-1----:R-:W-:-:S05]  /*1c50*/  IMAD.WIDE R8, R20, 0x4, R10 ;  /* 0x0000000414087825 */ /* 0x002fca00078e020a */
[----:B------:R-:W2:Y:S01]  /*1c60*/  LDG.E R13, desc[UR36][R8.64] ;  /* 0x00000024080d7981 */ /* 0x000ea2000c1e1900 */
[----:B---3--:R-:W-:Y:S02]  /*1c70*/  ISETP.LE.AND P2, PT, R21, UR4, PT ;  /* 0x0000000415007c0c */ /* 0x008fe4000bf43270 */
[----:B--2---:R-:W-:-:S13]  /*1c80*/  FSETP.GEU.AND P0, PT, R12, R13, PT ;  /* 0x0000000d0c00720b */ /* 0x004fda0003f0e000 */
[----:B------:R-:W-:Y:S05]  /*1c90*/  @!P0 BRA P2, `(.L_x_46) ;  /* 0xfffffff800c08947 */ /* 0x000fea000103ffff */
[----:B------:R-:W-:Y:S05]  /*1ca0*/  BSYNC.RECONVERGENT B2 ;  /* 0x0000000000027941 */ /* 0x000fea0003800200 */
.L_x_34:
[----:B------:R1:W5:Y:S02]  /*1cb0*/  LDG.E R13, desc[UR36][R10.64] ;  /* 0x000000240a0d7981 */ /* 0x000364000c1e1900 */
.L_x_33:
[----:B------:R-:W-:Y:S05]  /*1cc0*/  BSYNC.RECONVERGENT B3 ;  /* 0x0000000000037941 */ /* 0x000fea0003800200 */
.L_x_32:
[----:B------:R-:W2:Y:S02]  /*1cd0*/  LDCU UR4, c[0x0][0x3d4] ;  /* 0x00007a80ff0477ac */ /* 0x000ea40008000800 */
[----:B--2---:R-:W-:-:S04]  /*1ce0*/  IADD3 R17, PT, PT, R17, UR4, RZ ;  /* 0x0000000411117c10 */ /* 0x004fc8000fffe0ff */
[----:B------:R-:W-:-:S13]  /*1cf0*/  ISETP.GE.AND P0, PT, R17, R0, PT ;  /* 0x000000001100720c */ /* 0x000fda0003f06270 */
[----:B------:R-:W-:Y:S05]  /*1d00*/  @!P0 BRA `(.L_x_47) ;  /* 0xfffffff400bc8947 */ /* 0x000fea000383ffff */
[----:B------:R-:W-:-:S07]  /*1d10*/  MOV R8, R3 ;  /* 0x0000000300087202 */ /* 0x000fce0000000f00 */
.L_x_16:
[----:B------:R-:W-:Y:S05]  /*1d20*/  BSYNC.RECONVERGENT B1 ;  /* 0x0000000000017941 */ /* 0x000fea0003800200 */
.L_x_15:
[----:B-----5:R-:W-:Y:S01]  /*1d30*/  IMAD.MOV.U32 R0, RZ, RZ, R13 ;  /* 0x000000ffff007224 */ /* 0x020fe200078e000d */
[----:B------:R-:W-:Y:S06]  /*1d40*/  @!P1 BRA `(.L_x_48) ;  /* 0xfffffff0006c9947 */ /* 0x000fec000383ffff */
.L_x_1:
[----:B------:R-:W-:Y:S05]  /*1d50*/  BSYNC B0 ;  /* 0x0000000000007941 */ /* 0x000fea0003800000 */
.L_x_0:
[----:B------:R-:W-:-:S13]  /*1d60*/  ISETP.NE.AND P0, PT, R3, RZ, PT ;  /* 0x000000ff0300720c */ /* 0x000fda0003f05270 */
[----:B------:R-:W-:Y:S05]  /*1d70*/  @P0 EXIT ;  /* 0x000000000000094d */ /* 0x000fea0003800000 */
[----:B------:R-:W2:Y:S01]  /*1d80*/  LDC R9, c[0x0][0x3a8] ;  /* 0x0000ea00ff097b82 */ /* 0x000ea20000000800 */
[----:B------:R-:W2:Y:S02]  /*1d90*/  LDCU UR4, c[0x0][0x3b0] ;  /* 0x00007600ff0477ac */ /* 0x000ea40008000800 */
[----:B--2---:R-:W-:-:S05]  /*1da0*/  IMAD R0, R9, UR4, RZ ;  /* 0x0000000409007c24 */ /* 0x004fca000f8e02ff */
[----:B------:R-:W-:-:S13]  /*1db0*/  ISETP.GE.AND P0, PT, R0, 0x1, PT ;  /* 0x000000010000780c */ /* 0x000fda0003f06270 */
[----:B------:R-:W-:Y:S05]  /*1dc0*/  @!P0 BRA `(.L_x_49) ;  /* 0x0000000400f08947 */ /* 0x000fea0003800000 */
[----:B------:R-:W2:Y:S01]  /*1dd0*/  I2F.U32.RP R3, R9 ;  /* 0x0000000900037306 */ /* 0x000ea20000209000 */
[----:B------:R-:W-:Y:S01]  /*1de0*/  VIMNMX R0, PT, PT, R0, R9, !PT ;  /* 0x0000000900007248 */ /* 0x000fe20007fe0100 */
[----:B------:R-:W-:Y:S01]  /*1df0*/  HFMA2 R24, -RZ, RZ, 0, 0 ;  /* 0x00000000ff187431 */ /* 0x000fe200000001ff */
[----:B------:R-:W-:Y:S02]  /*1e00*/  ISETP.NE.U32.AND P2, PT, R9, RZ, PT ;  /* 0x000000ff0900720c */ /* 0x000fe40003f45070 */
[----:B------:R-:W-:Y:S02]  /*1e10*/  IADD3 R0, PT, PT, R0, -0x1, RZ ;  /* 0xffffffff00007810 */ /* 0x000fe40007ffe0ff */
[----:B------:R-:W-:Y:S01]  /*1e20*/  MOV R22, RZ ;  /* 0x000000ff00167202 */ /* 0x000fe20000000f00 */
[----:B--2---:R-:W0:Y:S02]  /*1e30*/  MUFU.RCP R3, R3 ;  /* 0x0000000300037308 */ /* 0x004e240000001000 */
[----:B0---4-:R-:W-:-:S06]  /*1e40*/  IADD3 R4, PT, PT, R3, 0xffffffe, RZ ;  /* 0x0ffffffe03047810 */ /* 0x011fcc0007ffe0ff */
[----:B------:R0:W2:Y:S02]  /*1e50*/  F2I.FTZ.U32.TRUNC.NTZ R5, R4 ;  /* 0x0000000400057305 */ /* 0x0000a4000021f000 */
[----:B0-----:R-:W-:Y:S01]  /*1e60*/  IMAD.MOV.U32 R4, RZ, RZ, RZ ;  /* 0x000000ffff047224 */ /* 0x001fe200078e00ff */
[----:B--2---:R-:W-:-:S05]  /*1e70*/  IADD3 R6, PT, PT, RZ, -R5, RZ ;  /* 0x80000005ff067210 */ /* 0x004fca0007ffe0ff */
[----:B------:R-:W-:-:S04]  /*1e80*/  IMAD R7, R6, R9, RZ ;  /* 0x0000000906077224 */ /* 0x000fc800078e02ff */
[----:B------:R-:W-:-:S06]  /*1e90*/  IMAD.HI.U32 R5, R5, R7, R4 ;  /* 0x0000000705057227 */ /* 0x000fcc00078e0004 */
[----:B------:R-:W-:-:S05]  /*1ea0*/  IMAD.HI.U32 R5, R5, R0, RZ ;  /* 0x0000000005057227 */ /* 0x000fca00078e00ff */
[----:B------:R-:W-:-:S05]  /*1eb0*/  IADD3 R3, PT, PT, -R5, RZ, RZ ;  /* 0x000000ff05037210 */ /* 0x000fca0007ffe1ff */
[----:B------:R-:W-:-:S05]  /*1ec0*/  IMAD R0, R9, R3, R0 ;  /* 0x0000000309007224 */ /* 0x000fca00078e0200 */
[----:B------:R-:W-:-:S13]  /*1ed0*/  ISETP.GE.U32.AND P0, PT, R0, R9, PT ;  /* 0x000000090000720c */ /* 0x000fda0003f06070 */
[----:B------:R-:W-:Y:S01]  /*1ee0*/  @P0 IMAD.IADD R0, R0, 0x1, -R9 ;  /* 0x0000000100000824 */ /* 0x000fe200078e0a09 */
[----:B------:R-:W-:-:S04]  /*1ef0*/  @P0 IADD3 R5, PT, PT, R5, 0x1, RZ ;  /* 0x0000000105050810 */ /* 0x000fc80007ffe0ff */
[----:B------:R-:W-:-:S13]  /*1f00*/  ISETP.GE.U32.AND P1, PT, R0, R9, PT ;  /* 0x000000090000720c */ /* 0x000fda0003f26070 */
[----:B------:R-:W-:Y:S02]  /*1f10*/  @P1 IADD3 R5, PT, PT, R5, 0x1, RZ ;  /* 0x0000000105051810 */ /* 0x000fe40007ffe0ff */
[----:B------:R-:W-:-:S04]  /*1f20*/  @!P2 LOP3.LUT R5, RZ, R9, RZ, 0x33, !PT ;  /* 0x00000009ff05a212 */ /* 0x000fc800078e33ff */
[C---:B------:R-:W-:Y:S01]  /*1f30*/  ISETP.GE.U32.AND P0, PT, R5.reuse, 0x3, PT ;  /* 0x000000030500780c */ /* 0x040fe20003f06070 */
[----:B------:R-:W-:-:S05]  /*1f40*/  VIADD R5, R5, 0x1 ;  /* 0x0000000105057836 */ /* 0x000fca0000000000 */
[----:B------:R-:W-:-:S07]  /*1f50*/  LOP3.LUT R25, R5, 0x3, RZ, 0xc0, !PT ;  /* 0x0000000305197812 */ /* 0x000fce00078ec0ff */
[----:B------:R-:W-:Y:S05]  /*1f60*/  @!P0 BRA `(.L_x_50) ;  /* 0x0000000400188947 */ /* 0x000fea0003800000 */
[----:B------:R-:W-:Y:S01]  /*1f70*/  BSSY.RECONVERGENT B6, `(.L_x_50) ;  /* 0x0000045000067945 */ /* 0x000fe20003800200 */
[----:B------:R-:W-:Y:S01]  /*1f80*/  LOP3.LUT R22, R5, 0xfffffffc, RZ, 0xc0, !PT ;  /* 0xfffffffc05167812 */ /* 0x000fe200078ec0ff */
[----:B------:R-:W-:Y:S01]  /*1f90*/  IMAD.MOV.U32 R24, RZ, RZ, RZ ;  /* 0x000000ffff187224 */ /* 0x000fe200078e00ff */
[----:B------:R-:W-:-:S07]  /*1fa0*/  MOV R19, RZ ;  /* 0x000000ff00137202 */ /* 0x000fce0000000f00 */
.L_x_55:
[----:B------:R-:W0:Y:S01]  /*1fb0*/  LDC.64 R16, c[0x0][0x398] ;  /* 0x0000e600ff107b82 */ /* 0x000e220000000a00 */
[----:B-1----:R-:W-:Y:S01]  /*1fc0*/  MOV R23, 0x0 ;  /* 0x0000000000177802 */ /* 0x002fe20000000f00 */
[----:B------:R-:W1:Y:S01]  /*1fd0*/  LDCU.64 UR4, c[0x4][0x8] ;  /* 0x01000100ff0477ac */ /* 0x000e620008000a00 */
[----:B0-----:R-:W-:-:S05]  /*1fe0*/  IMAD.WIDE R16, R24, 0x4, R16 ;  /* 0x0000000418107825 */ /* 0x001fca00078e0210 */
[----:B------:R-:W2:Y:S01]  /*1ff0*/  LDG.E R0, desc[UR36][R16.64] ;  /* 0x0000002410007981 */ /* 0x000ea2000c1e1900 */
[----:B------:R0:W3:Y:S01]  /*2000*/  LDC.64 R10, c[0x4][R23] ;  /* 0x01000000170a7b82 */ /* 0x0000e20000000a00 */
[----:B-1----:R-:W-:Y:S01]  /*2010*/  MOV R4, UR4 ;  /* 0x0000000400047c02 */ /* 0x002fe20008000f00 */
[----:B------:R-:W-:Y:S01]  /*2020*/  IMAD.U32 R5, RZ, RZ, UR5 ;  /* 0x00000005ff057e24 */ /* 0x000fe2000f8e00ff */
[----:B------:R0:W-:Y:S01]  /*2030*/  STL [R1], R19 ;  /* 0x0000001301007387 */ /* 0x0001e20000100800 */
[----:B------:R-:W-:Y:S02]  /*2040*/  MOV R6, R2 ;  /* 0x0000000200067202 */ /* 0x000fe40000000f00 */
[----:B------:R-:W-:Y:S01]  /*2050*/  MOV R7, R18 ;  /* 0x0000001200077202 */ /* 0x000fe20000000f00 */
[----:B--2---:R-:W1:Y:S02]  /*2060*/  F2F.F64.F32 R8, R0 ;  /* 0x0000000000087310 */ /* 0x004e640000201800 */
[----:B-1-3--:R0:W-:Y:S04]  /*2070*/  STL.64 [R1+0x8], R8 ;  /* 0x0000080801007387 */ /* 0x00a1e80000100a00 */
[----:B------:R-:W-:-:S07]  /*2080*/  LEPC R20, `(.L_x_51) ;  /* 0x000000001014794e */ /* 0x000fce0000000000 */
[----:B0-----:R-:W-:Y:S05]  /*2090*/  CALL.ABS.NOINC R10 ;  /* 0x000000000a007343 */ /* 0x001fea0003c00000 */
.L_x_51:
[----:B------:R-:W0:Y:S01]  /*20a0*/  LDC R3, c[0x0][0x3a8] ;  /* 0x0000ea00ff037b82 */ /* 0x000e220000000800 */
[----:B------:R-:W-:Y:S01]  /*20b0*/  VIADD R10, R19, 0x1 ;  /* 0x00000001130a7836 */ /* 0x000fe20000000000 */
[----:B------:R-:W1:Y:S01]  /*20c0*/  LDCU.64 UR4, c[0x4][0x8] ;  /* 0x01000100ff0477ac */ /* 0x000e620008000a00 */
[----:B0-----:R-:W-:-:S05]  /*20d0*/  IMAD.WIDE R16, R3, 0x4, R16 ;  /* 0x0000000403107825 */ /* 0x001fca00078e0210 */
[----:B------:R-:W2:Y:S01]  /*20e0*/  LDG.E R0, desc[UR36][R16.64] ;  /* 0x0000002410007981 */ /* 0x000ea2000c1e1900 */
[----:B------:R0:W3:Y:S01]  /*20f0*/  LDC.64 R12, c[0x4][R23] ;  /* 0x01000000170c7b82 */ /* 0x0000e20000000a00 */
[----:B-1----:R-:W-:Y:S01]  /*2100*/  MOV R4, UR4 ;  /* 0x0000000400047c02 */ /* 0x002fe20008000f00 */
[----:B------:R-:W-:Y:S01]  /*2110*/  IMAD.MOV.U32 R6, RZ, RZ, R2 ;  /* 0x000000ffff067224 */ /* 0x000fe200078e0002 */
[----:B------:R0:W-:Y:S01]  /*2120*/  STL [R1], R10 ;  /* 0x0000000a01007387 */ /* 0x0001e20000100800 */
[----:B------:R-:W-:Y:S02]  /*2130*/  MOV R5, UR5 ;  /* 0x0000000500057c02 */ /* 0x000fe40008000f00 */
[----:B------:R-:W-:Y:S01]  /*2140*/  MOV R7, R18 ;  /* 0x0000001200077202 */ /* 0x000fe20000000f00 */
[----:B--2---:R-:W1:Y:S02]  /*2150*/  F2F.F64.F32 R8, R0 ;  /* 0x0000000000087310 */ /* 0x004e640000201800 */
[----:B-1-3--:R0:W-:Y:S04]  /*2160*/  STL.64 [R1+0x8], R8 ;  /* 0x0000080801007387 */ /* 0x00a1e80000100a00 */
[----:B------:R-:W-:-:S07]  /*2170*/  LEPC R20, `(.L_x_52) ;  /* 0x000000001014794e */ /* 0x000fce0000000000 */
[----:B0-----:R-:W-:Y:S05]  /*2180*/  CALL.ABS.NOINC R12 ;  /* 0x000000000c007343 */ /* 0x001fea0003c00000 */
.L_x_52:
[----:B------:R-:W0:Y:S01]  /*2190*/  LDC R3, c[0x0][0x3a8] ;  /* 0x0000ea00ff037b82 */ /* 0x000e220000000800 */
[----:B------:R-:W-:Y:S01]  /*21a0*/  IADD3 R10, PT, PT, R19, 0x2, RZ ;  /* 0x00000002130a7810 */ /* 0x000fe20007ffe0ff */
[----:B------:R-:W1:Y:S01]  /*21b0*/  LDCU.64 UR4, c[0x4][0x8] ;  /* 0x01000100ff0477ac */ /* 0x000e620008000a00 */
[----:B0-----:R-:W-:-:S05]  /*21c0*/  IMAD.WIDE R16, R3, 0x4, R16 ;  /* 0x0000000403107825 */ /* 0x001fca00078e0210 */
[----:B------:R-:W2:Y:S01]  /*21d0*/  LDG.E R0, desc[UR36][R16.64] ;  /* 0x0000002410007981 */ /* 0x000ea2000c1e1900 */
[----:B------:R0:W3:Y:S01]  /*21e0*/  LDC.64 R12, c[0x4][R23] ;  /* 0x01000000170c7b82 */ /* 0x0000e20000000a00 */
[----:B-1----:R-:W-:Y:S01]  /*21f0*/  IMAD.U32 R4, RZ, RZ, UR4 ;  /* 0x00000004ff047e24 */ /* 0x002fe2000f8e00ff */
[----:B------:R-:W-:Y:S01]  /*2200*/  MOV R5, UR5 ;  /* 0x0000000500057c02 */ /* 0x000fe20008000f00 */
[----:B------:R0:W-:Y:S01]  /*2210*/  STL [R1], R10 ;  /* 0x0000000a01007387 */ /* 0x0001e20000100800 */
[----:B------:R-:W-:Y:S01]  /*2220*/  MOV R6, R2 ;  /* 0x0000000200067202 */ /* 0x000fe20000000f00 */
[----:B------:R-:W-:Y:S01]  /*2230*/  IMAD.MOV.U32 R7, RZ, RZ, R18 ;  /* 0x000000ffff077224 */ /* 0x000fe200078e0012 */
[----:B--2---:R-:W1:Y:S02]  /*2240*/  F2F.F64.F32 R8, R0 ;  /* 0x0000000000087310 */ /* 0x004e640000201800 */
[----:B-1-3--:R0:W-:Y:S04]  /*2250*/  STL.64 [R1+0x8], R8 ;  /* 0x0000080801007387 */ /* 0x00a1e80000100a00 */
[----:B------:R-:W-:-:S07]  /*2260*/  LEPC R20, `(.L_x_53) ;  /* 0x000000001014794e */ /* 0x000fce0000000000 */
[----:B0-----:R-:W-:Y:S05]  /*2270*/  CALL.ABS.NOINC R12 ;  /* 0x000000000c007343 */ /* 0x001fea0003c00000 */
.L_x_53:
[----:B------:R-:W0:Y:S01]  /*2280*/  LDC R3, c[0x0][0x3a8] ;  /* 0x0000ea00ff037b82 */ /* 0x000e220000000800 */
[----:B------:R-:W-:Y:S01]  /*2290*/  IADD3 R0, PT, PT, R19, 0x3, RZ ;  /* 0x0000000313007810 */ /* 0x000fe20007ffe0ff */
[----:B------:R-:W1:Y:S01]  /*22a0*/  LDCU.64 UR4, c[0x4][0x8] ;  /* 0x01000100ff0477ac */ /* 0x000e620008000a00 */
[----:B0-----:R-:W-:-:S06]  /*22b0*/  IMAD.WIDE R16, R3, 0x4, R16 ;  /* 0x0000000403107825 */ /* 0x001fcc00078e0210 */
        /* <DEDUP_REMOVED lines=11> */
.L_x_54:
[----:B------:R-:W0:Y:S01]  /*2370*/  LDC R3, c[0x0][0x3a8] ;  /* 0x0000ea00ff037b82 */ /* 0x000e220000000800 */
[----:B------:R-:W-:-:S05]  /*2380*/  VIADD R19, R19, 0x4 ;  /* 0x0000000413137836 */ /* 0x000fca0000000000 */
[----:B------:R-:W-:Y:S02]  /*2390*/  ISETP.NE.AND P0, PT, R19, R22, PT ;  /* 0x000000161300720c */ /* 0x000fe40003f05270 */
[----:B0-----:R-:W-:-:S11]  /*23a0*/  LEA R24, R3, R24, 0x2 ;  /* 0x0000001803187211 */ /* 0x001fd600078e10ff */
[----:B------:R-:W-:Y:S05]  /*23b0*/  @P0 BRA `(.L_x_55) ;  /* 0xfffffff800fc0947 */ /* 0x000fea000383ffff */
[----:B------:R-:W-:Y:S05]  /*23c0*/  BSYNC.RECONVERGENT B6 ;  /* 0x0000000000067941 */ /* 0x000fea0003800200 */
.L_x_50:
[----:B------:R-:W-:Y:S01]  /*23d0*/  ISETP.NE.AND P0, PT, R25, RZ, PT ;  /* 0x000000ff1900720c */ /* 0x000fe20003f05270 */
[----:B------:R-:W-:-:S12]  /*23e0*/  BSSY.RECONVERGENT B6, `(.L_x_49) ;  /* 0x000001a000067945 */ /* 0x000fd80003800200 */
[----:B------:R-:W-:Y:S05]  /*23f0*/  @!P0 BRA `(.L_x_56) ;  /* 0x0000000000608947 */ /* 0x000fea0003800000 */
[----:B------:R-:W-:-:S07]  /*2400*/  IADD3 R25, PT, PT, -R25, RZ, RZ ;  /* 0x000000ff19197210 */ /* 0x000fce0007ffe1ff */
.L_x_58:
[----:B------:R-:W0:Y:S01]  /*2410*/  LDC.64 R6, c[0x0][0x398] ;  /* 0x0000e600ff067b82 */ /* 0x000e220000000a00 */
[----:B------:R-:W2:Y:S01]  /*2420*/  LDCU.64 UR4, c[0x4][0x8] ;  /* 0x01000100ff0477ac */ /* 0x000ea20008000a00 */
[----:B0-----:R-:W-:-:S06]  /*2430*/  IMAD.WIDE R6, R24, 0x4, R6 ;  /* 0x0000000418067825 */ /* 0x001fcc00078e0206 */
[----:B------:R0:W3:Y:S01]  /*2440*/  LDG.E R7, desc[UR36][R6.64] ;  /* 0x0000002406077981 */ /* 0x0000e2000c1e1900 */
[----:B------:R-:W-:Y:S01]  /*2450*/  VIADD R25, R25, 0x1 ;  /* 0x0000000119197836 */ /* 0x000fe20000000000 */
[----:B------:R-:W-:Y:S02]  /*2460*/  MOV R0, 0x0 ;  /* 0x0000000000007802 */ /* 0x000fe40000000f00 */
[----:B------:R4:W-:Y:S01]  /*2470*/  STL [R1], R22 ;  /* 0x0000001601007387 */ /* 0x0009e20000100800 */
[----:B--2---:R-:W-:Y:S01]  /*2480*/  MOV R4, UR4 ;  /* 0x0000000400047c02 */ /* 0x004fe20008000f00 */
[----:B-1----:R1:W2:Y:S01]  /*2490*/  LDC.64 R10, c[0x4][R0] ;  /* 0x01000000000a7b82 */ /* 0x0022a20000000a00 */
[----:B------:R-:W-:Y:S02]  /*24a0*/  ISETP.NE.AND P0, PT, R25, RZ, PT ;  /* 0x000000ff1900720c */ /* 0x000fe40003f05270 */
[----:B------:R-:W-:Y:S01]  /*24b0*/  MOV R5, UR5 ;  /* 0x0000000500057c02 */ /* 0x000fe20008000f00 */
[----:B0-----:R-:W-:Y:S01]  /*24c0*/  IMAD.MOV.U32 R6, RZ, RZ, R2 ;  /* 0x000000ffff067224 */ /* 0x001fe200078e0002 */
[----:B-1----:R-:W-:Y:S01]  /*24d0*/  P2R R0, PR, RZ, 0x1 ;  /* 0x00000001ff007803 */ /* 0x002fe20000000000 */
[----:B---3--:R0:W1:Y:S02]  /*24e0*/  F2F.F64.F32 R8, R7 ;  /* 0x0000000700087310 */ /* 0x0080640000201800 */
[----:B0-----:R-:W-:Y:S01]  /*24f0*/  MOV R7, R18 ;  /* 0x0000001200077202 */ /* 0x001fe20000000f00 */
[----:B-12---:R4:W-:Y:S06]  /*2500*/  STL.64 [R1+0x8], R8 ;  /* 0x0000080801007387 */ /* 0x0069ec0000100a00 */
[----:B------:R-:W-:-:S07]  /*2510*/  LEPC R20, `(.L_x_57) ;  /* 0x000000001014794e */ /* 0x000fce0000000000 */
[----:B----4-:R-:W-:Y:S05]  /*2520*/  CALL.ABS.NOINC R10 ;  /* 0x000000000a007343 */ /* 0x010fea0003c00000 */
.L_x_57:
[----:B------:R-:W0:Y:S01]  /*2530*/  LDCU UR4, c[0x0][0x3a8] ;  /* 0x00007500ff0477ac */ /* 0x000e220008000800 */
[----:B------:R-:W-:Y:S02]  /*2540*/  ISETP.NE.AND P6, PT, R25, RZ, PT ;  /* 0x000000ff1900720c */ /* 0x000fe40003fc5270 */
[----:B------:R-:W-:Y:S01]  /*2550*/  IADD3 R22, PT, PT, R22, 0x1, RZ ;  /* 0x0000000116167810 */ /* 0x000fe20007ffe0ff */
[----:B0-----:R-:W-:-:S10]  /*2560*/  VIADD R24, R24, UR4 ;  /* 0x0000000418187c36 */ /* 0x001fd40008000000 */
[----:B------:R-:W-:Y:S05]  /*2570*/  @P6 BRA `(.L_x_58) ;  /* 0xfffffffc00a46947 */ /* 0x000fea000383ffff */
.L_x_56:
[----:B------:R-:W-:Y:S05]  /*2580*/  BSYNC.RECONVERGENT B6 ;  /* 0x0000000000067941 */ /* 0x000fea0003800200 */
.L_x_49:
[----:B------:R-:W-:Y:S01]  /*2590*/  MOV R0, 0x0 ;  /* 0x0000000000007802 */ /* 0x000fe20000000f00 */
[----:B------:R-:W0:Y:S01]  /*25a0*/  LDCU.64 UR4, c[0x4][0x10] ;  /* 0x01000200ff0477ac */ /* 0x000e220008000a00 */
[----:B------:R-:W-:Y:S02]  /*25b0*/  CS2R R6, SRZ ;  /* 0x0000000000067805 */ /* 0x000fe4000001ff00 */
[----:B------:R2:W3:Y:S01]  /*25c0*/  LDC.64 R2, c[0x4][R0] ;  /* 0x0100000000027b82 */ /* 0x0004e20000000a00 */
[----:B0---4-:R-:W-:Y:S02]  /*25d0*/  MOV R4, UR4 ;  /* 0x0000000400047c02 */ /* 0x011fe40008000f00 */
[----:B--2---:R-:W-:-:S07]  /*25e0*/  MOV R5, UR5 ;  /* 0x0000000500057c02 */ /* 0x004fce0008000f00 */
[----:B------:R-:W-:-:S07]  /*25f0*/  LEPC R20, `(.L_x_59) ;  /* 0x000000001014794e */ /* 0x000fce0000000000 */
[----:B-1-3--:R-:W-:Y:S05]  /*2600*/  CALL.ABS.NOINC R2 ;  /* 0x0000000002007343 */ /* 0x00afea0003c00000 */
.L_x_59:
[----:B------:R-:W-:Y:S05]  /*2610*/  EXIT ;  /* 0x000000000000794d */ /* 0x000fea0003800000 */
.L_x_60:
[----:B------:R-:W-:-:S00]  /*2620*/  BRA `(.L_x_60) ;  /* 0xfffffffc00fc7947 */ /* 0x000fc0000383ffff */
[----:B------:R-:W-:-:S00]  /*2630*/  NOP ;  /* 0x0000000000007918 */ /* 0x000fc00000000000 */
        /* <DEDUP_REMOVED lines=12> */
.L_x_61:


//--------------------- .nv.global.init           --------------------------
	.section	.nv.global.init,"aw",@progbits
.nv.global.init:
	.type		$str$1,@object
	.size		$str$1,($str - $str$1)
$str$1:
        /*0000*/ 	.byte	0x0a, 0x00
	.type		$str,@object
	.size		$str,(.L_0 - $str)
$str:
        /*0002*/ 	.byte	0x6c, 0x61, 0x73, 0x74, 0x20, 0x72, 0x65, 0x73, 0x75, 0x6c, 0x74, 0x3a, 0x20, 0x25, 0x64, 0x09
        /*0012*/ 	.byte	0x25, 0x66, 0x0a, 0x00
.L_0:


//--------------------- .nv.shared._Z15buffered_searchPfPiiS_S0_iiiiiS_S0_ii --------------------------
	.section	.nv.shared._Z15buffered_searchPfPiiS_S0_iiiiiS_S0_ii,"aw",@nobits
	.sectionflags	@""
	.align	4
.nv.shared._Z15buffered_searchPfPiiS_S0_iiiiiS_S0_ii:
	.zero		1040


//--------------------- .nv.shared.reserved.0     --------------------------
	.section	.nv.shared.reserved.0,"aw",@nobits
	.weak		__nv_reservedSMEM_offset_0_alias
	.size		__nv_reservedSMEM_offset_0_alias, 0, 64
	.other		__nv_reservedSMEM_offset_0_alias,@"STO_CUDA_RESERVED_SHARED STV_DEFAULT"
__nv_reservedSMEM_offset_0_alias:
	.zero		0
	.zero		64


//--------------------- .nv.constant0._Z15buffered_searchPfPiiS_S0_iiiiiS_S0_ii --------------------------
	.section	.nv.constant0._Z15buffered_searchPfPiiS_S0_iiiiiS_S0_ii,"a",@progbits
	.sectionflags	@""
	.align	4
.nv.constant0._Z15buffered_searchPfPiiS_S0_iiiiiS_S0_ii:
	.zero		984


//--------------------- SYMBOLS --------------------------

	.type		.nv.reservedSmem.offset0,@object
	.size		.nv.reservedSmem.offset0,0x4
	.type		.nv.reservedSmem.cap,@object
	.size		.nv.reservedSmem.cap,0x4
	.type		vprintf,@function
